//
// Generated by NVIDIA NVVM Compiler
//
// Compiler Build ID: CL-36424714
// Cuda compilation tools, release 13.0, V13.0.88
// Based on NVVM 20.0.0
//

.version 9.0
.target sm_100
.address_size 64

	// .globl	_Z9matmulvecPfS_iiS_

.visible .entry _Z9matmulvecPfS_iiS_(
	.param .u64 .ptr .align 1 _Z9matmulvecPfS_iiS__param_0,
	.param .u64 .ptr .align 1 _Z9matmulvecPfS_iiS__param_1,
	.param .u32 _Z9matmulvecPfS_iiS__param_2,
	.param .u32 _Z9matmulvecPfS_iiS__param_3,
	.param .u64 .ptr .align 1 _Z9matmulvecPfS_iiS__param_4
)
{
	.reg .pred 	%p<11>;
	.reg .b32 	%r<38>;
	.reg .b32 	%f<112>;
	.reg .b64 	%rd<31>;

	ld.param.u64 	%rd11, [_Z9matmulvecPfS_iiS__param_0];
	ld.param.u64 	%rd12, [_Z9matmulvecPfS_iiS__param_1];
	ld.param.u32 	%r24, [_Z9matmulvecPfS_iiS__param_2];
	ld.param.u32 	%r23, [_Z9matmulvecPfS_iiS__param_3];
	ld.param.u64 	%rd10, [_Z9matmulvecPfS_iiS__param_4];
	cvta.to.global.u64 	%rd1, %rd12;
	cvta.to.global.u64 	%rd2, %rd11;
	mov.u32 	%r25, %ctaid.x;
	mov.u32 	%r26, %ntid.x;
	mov.u32 	%r27, %tid.x;
	mad.lo.s32 	%r1, %r25, %r26, %r27;
	setp.ge.s32 	%p1, %r1, %r24;
	@%p1 bra 	$L__BB0_15;
	setp.lt.s32 	%p2, %r23, 1;
	mov.f32 	%f111, 0f00000000;
	@%p2 bra 	$L__BB0_14;
	mul.lo.s32 	%r2, %r23, %r1;
	and.b32  	%r3, %r23, 15;
	setp.lt.u32 	%p3, %r23, 16;
	mov.f32 	%f111, 0f00000000;
	mov.b32 	%r34, 0;
	@%p3 bra 	$L__BB0_5;
	and.b32  	%r34, %r23, 2147483632;
	neg.s32 	%r32, %r34;
	add.s64 	%rd3, %rd2, 32;
	add.s64 	%rd29, %rd1, 32;
	mov.f32 	%f111, 0f00000000;
	mov.u32 	%r31, %r2;
$L__BB0_4:
	.pragma "nounroll";
	mul.wide.s32 	%rd13, %r31, 4;
	add.s64 	%rd14, %rd3, %rd13;
	ld.global.f32 	%f18, [%rd14+-32];
	ld.global.f32 	%f19, [%rd29+-32];
	fma.rn.f32 	%f20, %f18, %f19, %f111;
	ld.global.f32 	%f21, [%rd14+-28];
	ld.global.f32 	%f22, [%rd29+-28];
	fma.rn.f32 	%f23, %f21, %f22, %f20;
	ld.global.f32 	%f24, [%rd14+-24];
	ld.global.f32 	%f25, [%rd29+-24];
	fma.rn.f32 	%f26, %f24, %f25, %f23;
	ld.global.f32 	%f27, [%rd14+-20];
	ld.global.f32 	%f28, [%rd29+-20];
	fma.rn.f32 	%f29, %f27, %f28, %f26;
	ld.global.f32 	%f30, [%rd14+-16];
	ld.global.f32 	%f31, [%rd29+-16];
	fma.rn.f32 	%f32, %f30, %f31, %f29;
	ld.global.f32 	%f33, [%rd14+-12];
	ld.global.f32 	%f34, [%rd29+-12];
	fma.rn.f32 	%f35, %f33, %f34, %f32;
	ld.global.f32 	%f36, [%rd14+-8];
	ld.global.f32 	%f37, [%rd29+-8];
	fma.rn.f32 	%f38, %f36, %f37, %f35;
	ld.global.f32 	%f39, [%rd14+-4];
	ld.global.f32 	%f40, [%rd29+-4];
	fma.rn.f32 	%f41, %f39, %f40, %f38;
	ld.global.f32 	%f42, [%rd14];
	ld.global.f32 	%f43, [%rd29];
	fma.rn.f32 	%f44, %f42, %f43, %f41;
	ld.global.f32 	%f45, [%rd14+4];
	ld.global.f32 	%f46, [%rd29+4];
	fma.rn.f32 	%f47, %f45, %f46, %f44;
	ld.global.f32 	%f48, [%rd14+8];
	ld.global.f32 	%f49, [%rd29+8];
	fma.rn.f32 	%f50, %f48, %f49, %f47;
	ld.global.f32 	%f51, [%rd14+12];
	ld.global.f32 	%f52, [%rd29+12];
	fma.rn.f32 	%f53, %f51, %f52, %f50;
	ld.global.f32 	%f54, [%rd14+16];
	ld.global.f32 	%f55, [%rd29+16];
	fma.rn.f32 	%f56, %f54, %f55, %f53;
	ld.global.f32 	%f57, [%rd14+20];
	ld.global.f32 	%f58, [%rd29+20];
	fma.rn.f32 	%f59, %f57, %f58, %f56;
	ld.global.f32 	%f60, [%rd14+24];
	ld.global.f32 	%f61, [%rd29+24];
	fma.rn.f32 	%f62, %f60, %f61, %f59;
	ld.global.f32 	%f63, [%rd14+28];
	ld.global.f32 	%f64, [%rd29+28];
	fma.rn.f32 	%f111, %f63, %f64, %f62;
	add.s32 	%r32, %r32, 16;
	add.s32 	%r31, %r31, 16;
	add.s64 	%rd29, %rd29, 64;
	setp.ne.s32 	%p4, %r32, 0;
	@%p4 bra 	$L__BB0_4;
$L__BB0_5:
	setp.eq.s32 	%p5, %r3, 0;
	@%p5 bra 	$L__BB0_14;
	and.b32  	%r11, %r23, 7;
	setp.lt.u32 	%p6, %r3, 8;
	@%p6 bra 	$L__BB0_8;
	add.s32 	%r29, %r34, %r2;
	mul.wide.s32 	%rd15, %r29, 4;
	add.s64 	%rd16, %rd2, %rd15;
	ld.global.f32 	%f66, [%rd16];
	mul.wide.u32 	%rd17, %r34, 4;
	add.s64 	%rd18, %rd1, %rd17;
	ld.global.f32 	%f67, [%rd18];
	fma.rn.f32 	%f68, %f66, %f67, %f111;
	ld.global.f32 	%f69, [%rd16+4];
	ld.global.f32 	%f70, [%rd18+4];
	fma.rn.f32 	%f71, %f69, %f70, %f68;
	ld.global.f32 	%f72, [%rd16+8];
	ld.global.f32 	%f73, [%rd18+8];
	fma.rn.f32 	%f74, %f72, %f73, %f71;
	ld.global.f32 	%f75, [%rd16+12];
	ld.global.f32 	%f76, [%rd18+12];
	fma.rn.f32 	%f77, %f75, %f76, %f74;
	ld.global.f32 	%f78, [%rd16+16];
	ld.global.f32 	%f79, [%rd18+16];
	fma.rn.f32 	%f80, %f78, %f79, %f77;
	ld.global.f32 	%f81, [%rd16+20];
	ld.global.f32 	%f82, [%rd18+20];
	fma.rn.f32 	%f83, %f81, %f82, %f80;
	ld.global.f32 	%f84, [%rd16+24];
	ld.global.f32 	%f85, [%rd18+24];
	fma.rn.f32 	%f86, %f84, %f85, %f83;
	ld.global.f32 	%f87, [%rd16+28];
	ld.global.f32 	%f88, [%rd18+28];
	fma.rn.f32 	%f111, %f87, %f88, %f86;
	add.s32 	%r34, %r34, 8;
$L__BB0_8:
	setp.eq.s32 	%p7, %r11, 0;
	@%p7 bra 	$L__BB0_14;
	and.b32  	%r14, %r23, 3;
	setp.lt.u32 	%p8, %r11, 4;
	@%p8 bra 	$L__BB0_11;
	add.s32 	%r30, %r34, %r2;
	mul.wide.s32 	%rd19, %r30, 4;
	add.s64 	%rd20, %rd2, %rd19;
	ld.global.f32 	%f90, [%rd20];
	mul.wide.u32 	%rd21, %r34, 4;
	add.s64 	%rd22, %rd1, %rd21;
	ld.global.f32 	%f91, [%rd22];
	fma.rn.f32 	%f92, %f90, %f91, %f111;
	ld.global.f32 	%f93, [%rd20+4];
	ld.global.f32 	%f94, [%rd22+4];
	fma.rn.f32 	%f95, %f93, %f94, %f92;
	ld.global.f32 	%f96, [%rd20+8];
	ld.global.f32 	%f97, [%rd22+8];
	fma.rn.f32 	%f98, %f96, %f97, %f95;
	ld.global.f32 	%f99, [%rd20+12];
	ld.global.f32 	%f100, [%rd22+12];
	fma.rn.f32 	%f111, %f99, %f100, %f98;
	add.s32 	%r34, %r34, 4;
$L__BB0_11:
	setp.eq.s32 	%p9, %r14, 0;
	@%p9 bra 	$L__BB0_14;
	mul.wide.u32 	%rd23, %r34, 4;
	add.s64 	%rd30, %rd1, %rd23;
	add.s32 	%r37, %r34, %r2;
	neg.s32 	%r36, %r14;
$L__BB0_13:
	.pragma "nounroll";
	mul.wide.s32 	%rd24, %r37, 4;
	add.s64 	%rd25, %rd2, %rd24;
	ld.global.f32 	%f101, [%rd25];
	ld.global.f32 	%f102, [%rd30];
	fma.rn.f32 	%f111, %f101, %f102, %f111;
	add.s64 	%rd30, %rd30, 4;
	add.s32 	%r37, %r37, 1;
	add.s32 	%r36, %r36, 1;
	setp.ne.s32 	%p10, %r36, 0;
	@%p10 bra 	$L__BB0_13;
$L__BB0_14:
	cvta.to.global.u64 	%rd26, %rd10;
	mul.wide.s32 	%rd27, %r1, 4;
	add.s64 	%rd28, %rd26, %rd27;
	st.global.f32 	[%rd28], %f111;
$L__BB0_15:
	ret;

}
	// .globl	_Z9matmulmat8c_matrixS_S_
.visible .entry _Z9matmulmat8c_matrixS_S_(
	.param .align 8 .b8 _Z9matmulmat8c_matrixS_S__param_0[40],
	.param .align 8 .b8 _Z9matmulmat8c_matrixS_S__param_1[40],
	.param .align 8 .b8 _Z9matmulmat8c_matrixS_S__param_2[40]
)
{
	.reg .pred 	%p<10>;
	.reg .b32 	%r<9>;
	.reg .b32 	%f<112>;
	.reg .b64 	%rd<148>;

	ld.param.u64 	%rd42, [_Z9matmulmat8c_matrixS_S__param_2+32];
	ld.param.u64 	%rd38, [_Z9matmulmat8c_matrixS_S__param_2];
	ld.param.u64 	%rd37, [_Z9matmulmat8c_matrixS_S__param_1+32];
	ld.param.u64 	%rd33, [_Z9matmulmat8c_matrixS_S__param_1];
	ld.param.u64 	%rd32, [_Z9matmulmat8c_matrixS_S__param_0+32];
	ld.param.u64 	%rd28, [_Z9matmulmat8c_matrixS_S__param_0];
	ld.param.u64 	%rd30, [_Z9matmulmat8c_matrixS_S__param_0+16];
	mov.u32 	%r3, %ctaid.x;
	mov.u32 	%r4, %ntid.x;
	mov.u32 	%r5, %tid.x;
	mad.lo.s32 	%r1, %r3, %r4, %r5;
	mov.u32 	%r6, %ctaid.y;
	mov.u32 	%r7, %ntid.y;
	mov.u32 	%r8, %tid.y;
	mad.lo.s32 	%r2, %r6, %r7, %r8;
	setp.eq.s64 	%p1, %rd30, 0;
	mov.f32 	%f111, 0f00000000;
	@%p1 bra 	$L__BB1_12;
	cvta.to.global.u64 	%rd44, %rd37;
	cvta.to.global.u64 	%rd3, %rd32;
	cvt.s64.s32 	%rd45, %r1;
	mul.lo.s64 	%rd4, %rd28, %rd45;
	mul.wide.u32 	%rd46, %r2, 4;
	add.s64 	%rd5, %rd44, %rd46;
	and.b64  	%rd6, %rd30, 15;
	setp.lt.u64 	%p2, %rd30, 16;
	mov.f32 	%f111, 0f00000000;
	mov.b64 	%rd144, 0;
	@%p2 bra 	$L__BB1_4;
	and.b64  	%rd144, %rd30, -16;
	shl.b64 	%rd8, %rd33, 4;
	add.s64 	%rd47, %rd4, %rd3;
	add.s64 	%rd140, %rd47, 32;
	mov.f32 	%f111, 0f00000000;
	mov.u64 	%rd141, %rd5;
	mov.u64 	%rd142, %rd144;
$L__BB1_3:
	.pragma "nounroll";
	ld.global.f32 	%f18, [%rd140+-32];
	ld.global.f32 	%f19, [%rd141];
	fma.rn.f32 	%f20, %f18, %f19, %f111;
	ld.global.f32 	%f21, [%rd140+-28];
	add.s64 	%rd48, %rd141, %rd33;
	ld.global.f32 	%f22, [%rd48];
	fma.rn.f32 	%f23, %f21, %f22, %f20;
	ld.global.f32 	%f24, [%rd140+-24];
	add.s64 	%rd49, %rd48, %rd33;
	ld.global.f32 	%f25, [%rd49];
	fma.rn.f32 	%f26, %f24, %f25, %f23;
	ld.global.f32 	%f27, [%rd140+-20];
	add.s64 	%rd50, %rd49, %rd33;
	ld.global.f32 	%f28, [%rd50];
	fma.rn.f32 	%f29, %f27, %f28, %f26;
	ld.global.f32 	%f30, [%rd140+-16];
	add.s64 	%rd51, %rd50, %rd33;
	ld.global.f32 	%f31, [%rd51];
	fma.rn.f32 	%f32, %f30, %f31, %f29;
	ld.global.f32 	%f33, [%rd140+-12];
	add.s64 	%rd52, %rd51, %rd33;
	ld.global.f32 	%f34, [%rd52];
	fma.rn.f32 	%f35, %f33, %f34, %f32;
	ld.global.f32 	%f36, [%rd140+-8];
	add.s64 	%rd53, %rd52, %rd33;
	ld.global.f32 	%f37, [%rd53];
	fma.rn.f32 	%f38, %f36, %f37, %f35;
	ld.global.f32 	%f39, [%rd140+-4];
	add.s64 	%rd54, %rd53, %rd33;
	ld.global.f32 	%f40, [%rd54];
	fma.rn.f32 	%f41, %f39, %f40, %f38;
	ld.global.f32 	%f42, [%rd140];
	add.s64 	%rd55, %rd54, %rd33;
	ld.global.f32 	%f43, [%rd55];
	fma.rn.f32 	%f44, %f42, %f43, %f41;
	ld.global.f32 	%f45, [%rd140+4];
	add.s64 	%rd56, %rd55, %rd33;
	ld.global.f32 	%f46, [%rd56];
	fma.rn.f32 	%f47, %f45, %f46, %f44;
	ld.global.f32 	%f48, [%rd140+8];
	add.s64 	%rd57, %rd56, %rd33;
	ld.global.f32 	%f49, [%rd57];
	fma.rn.f32 	%f50, %f48, %f49, %f47;
	ld.global.f32 	%f51, [%rd140+12];
	add.s64 	%rd58, %rd57, %rd33;
	ld.global.f32 	%f52, [%rd58];
	fma.rn.f32 	%f53, %f51, %f52, %f50;
	ld.global.f32 	%f54, [%rd140+16];
	add.s64 	%rd59, %rd58, %rd33;
	ld.global.f32 	%f55, [%rd59];
	fma.rn.f32 	%f56, %f54, %f55, %f53;
	ld.global.f32 	%f57, [%rd140+20];
	add.s64 	%rd60, %rd59, %rd33;
	ld.global.f32 	%f58, [%rd60];
	fma.rn.f32 	%f59, %f57, %f58, %f56;
	ld.global.f32 	%f60, [%rd140+24];
	add.s64 	%rd61, %rd60, %rd33;
	ld.global.f32 	%f61, [%rd61];
	fma.rn.f32 	%f62, %f60, %f61, %f59;
	ld.global.f32 	%f63, [%rd140+28];
	add.s64 	%rd62, %rd61, %rd33;
	ld.global.f32 	%f64, [%rd62];
	fma.rn.f32 	%f111, %f63, %f64, %f62;
	add.s64 	%rd142, %rd142, -16;
	add.s64 	%rd141, %rd141, %rd8;
	add.s64 	%rd140, %rd140, 64;
	setp.ne.s64 	%p3, %rd142, 0;
	@%p3 bra 	$L__BB1_3;
$L__BB1_4:
	setp.eq.s64 	%p4, %rd6, 0;
	@%p4 bra 	$L__BB1_12;
	add.s64 	%rd17, %rd3, %rd4;
	and.b64  	%rd18, %rd30, 7;
	setp.lt.u64 	%p5, %rd6, 8;
	@%p5 bra 	$L__BB1_7;
	shl.b64 	%rd63, %rd144, 2;
	add.s64 	%rd64, %rd17, %rd63;
	ld.global.f32 	%f66, [%rd64];
	mad.lo.s64 	%rd65, %rd144, %rd33, %rd5;
	ld.global.f32 	%f67, [%rd65];
	fma.rn.f32 	%f68, %f66, %f67, %f111;
	add.s64 	%rd66, %rd144, 1;
	and.b64  	%rd67, %rd66, 4294967295;
	shl.b64 	%rd68, %rd66, 2;
	and.b64  	%rd69, %rd68, 17179869180;
	add.s64 	%rd70, %rd17, %rd69;
	ld.global.f32 	%f69, [%rd70];
	mad.lo.s64 	%rd71, %rd67, %rd33, %rd5;
	ld.global.f32 	%f70, [%rd71];
	fma.rn.f32 	%f71, %f69, %f70, %f68;
	add.s64 	%rd72, %rd144, 2;
	and.b64  	%rd73, %rd72, 4294967295;
	shl.b64 	%rd74, %rd72, 2;
	and.b64  	%rd75, %rd74, 17179869180;
	add.s64 	%rd76, %rd17, %rd75;
	ld.global.f32 	%f72, [%rd76];
	mad.lo.s64 	%rd77, %rd73, %rd33, %rd5;
	ld.global.f32 	%f73, [%rd77];
	fma.rn.f32 	%f74, %f72, %f73, %f71;
	add.s64 	%rd78, %rd144, 3;
	and.b64  	%rd79, %rd78, 4294967295;
	shl.b64 	%rd80, %rd78, 2;
	and.b64  	%rd81, %rd80, 17179869180;
	add.s64 	%rd82, %rd17, %rd81;
	ld.global.f32 	%f75, [%rd82];
	mad.lo.s64 	%rd83, %rd79, %rd33, %rd5;
	ld.global.f32 	%f76, [%rd83];
	fma.rn.f32 	%f77, %f75, %f76, %f74;
	add.s64 	%rd84, %rd144, 4;
	and.b64  	%rd85, %rd84, 4294967295;
	shl.b64 	%rd86, %rd84, 2;
	and.b64  	%rd87, %rd86, 17179869180;
	add.s64 	%rd88, %rd17, %rd87;
	ld.global.f32 	%f78, [%rd88];
	mad.lo.s64 	%rd89, %rd85, %rd33, %rd5;
	ld.global.f32 	%f79, [%rd89];
	fma.rn.f32 	%f80, %f78, %f79, %f77;
	add.s64 	%rd90, %rd144, 5;
	and.b64  	%rd91, %rd90, 4294967295;
	shl.b64 	%rd92, %rd90, 2;
	and.b64  	%rd93, %rd92, 17179869180;
	add.s64 	%rd94, %rd17, %rd93;
	ld.global.f32 	%f81, [%rd94];
	mad.lo.s64 	%rd95, %rd91, %rd33, %rd5;
	ld.global.f32 	%f82, [%rd95];
	fma.rn.f32 	%f83, %f81, %f82, %f80;
	add.s64 	%rd96, %rd144, 6;
	and.b64  	%rd97, %rd96, 4294967295;
	shl.b64 	%rd98, %rd96, 2;
	and.b64  	%rd99, %rd98, 17179869180;
	add.s64 	%rd100, %rd17, %rd99;
	ld.global.f32 	%f84, [%rd100];
	mad.lo.s64 	%rd101, %rd97, %rd33, %rd5;
	ld.global.f32 	%f85, [%rd101];
	fma.rn.f32 	%f86, %f84, %f85, %f83;
	add.s64 	%rd102, %rd144, 7;
	and.b64  	%rd103, %rd102, 4294967295;
	shl.b64 	%rd104, %rd102, 2;
	and.b64  	%rd105, %rd104, 17179869180;
	add.s64 	%rd106, %rd17, %rd105;
	ld.global.f32 	%f87, [%rd106];
	mad.lo.s64 	%rd107, %rd103, %rd33, %rd5;
	ld.global.f32 	%f88, [%rd107];
	fma.rn.f32 	%f111, %f87, %f88, %f86;
	add.s64 	%rd108, %rd144, 8;
	and.b64  	%rd144, %rd108, 4294967295;
$L__BB1_7:
	setp.eq.s64 	%p6, %rd18, 0;
	@%p6 bra 	$L__BB1_12;
	and.b64  	%rd146, %rd30, 3;
	setp.lt.u64 	%p7, %rd18, 4;
	@%p7 bra 	$L__BB1_10;
	shl.b64 	%rd109, %rd144, 2;
	add.s64 	%rd110, %rd17, %rd109;
	ld.global.f32 	%f90, [%rd110];
	mad.lo.s64 	%rd111, %rd144, %rd33, %rd5;
	ld.global.f32 	%f91, [%rd111];
	fma.rn.f32 	%f92, %f90, %f91, %f111;
	add.s64 	%rd112, %rd144, 1;
	and.b64  	%rd113, %rd112, 4294967295;
	shl.b64 	%rd114, %rd112, 2;
	and.b64  	%rd115, %rd114, 17179869180;
	add.s64 	%rd116, %rd17, %rd115;
	ld.global.f32 	%f93, [%rd116];
	mad.lo.s64 	%rd117, %rd113, %rd33, %rd5;
	ld.global.f32 	%f94, [%rd117];
	fma.rn.f32 	%f95, %f93, %f94, %f92;
	add.s64 	%rd118, %rd144, 2;
	and.b64  	%rd119, %rd118, 4294967295;
	shl.b64 	%rd120, %rd118, 2;
	and.b64  	%rd121, %rd120, 17179869180;
	add.s64 	%rd122, %rd17, %rd121;
	ld.global.f32 	%f96, [%rd122];
	mad.lo.s64 	%rd123, %rd119, %rd33, %rd5;
	ld.global.f32 	%f97, [%rd123];
	fma.rn.f32 	%f98, %f96, %f97, %f95;
	add.s64 	%rd124, %rd144, 3;
	and.b64  	%rd125, %rd124, 4294967295;
	shl.b64 	%rd126, %rd124, 2;
	and.b64  	%rd127, %rd126, 17179869180;
	add.s64 	%rd128, %rd17, %rd127;
	ld.global.f32 	%f99, [%rd128];
	mad.lo.s64 	%rd129, %rd125, %rd33, %rd5;
	ld.global.f32 	%f100, [%rd129];
	fma.rn.f32 	%f111, %f99, %f100, %f98;
	add.s64 	%rd130, %rd144, 4;
	and.b64  	%rd144, %rd130, 4294967295;
$L__BB1_10:
	setp.eq.s64 	%p8, %rd146, 0;
	@%p8 bra 	$L__BB1_12;
$L__BB1_11:
	.pragma "nounroll";
	shl.b64 	%rd131, %rd144, 2;
	add.s64 	%rd132, %rd17, %rd131;
	ld.global.f32 	%f101, [%rd132];
	mad.lo.s64 	%rd133, %rd144, %rd33, %rd5;
	ld.global.f32 	%f102, [%rd133];
	fma.rn.f32 	%f111, %f101, %f102, %f111;
	add.s64 	%rd134, %rd144, 1;
	and.b64  	%rd144, %rd134, 4294967295;
	add.s64 	%rd146, %rd146, -1;
	setp.ne.s64 	%p9, %rd146, 0;
	@%p9 bra 	$L__BB1_11;
$L__BB1_12:
	cvta.to.global.u64 	%rd135, %rd42;
	cvt.s64.s32 	%rd136, %r1;
	mad.lo.s64 	%rd137, %rd38, %rd136, %rd135;
	mul.wide.u32 	%rd138, %r2, 4;
	add.s64 	%rd139, %rd137, %rd138;
	st.global.f32 	[%rd139], %f111;
	ret;

}
	// .globl	_Z10matTmulvecPfS_iiS_
.visible .entry _Z10matTmulvecPfS_iiS_(
	.param .u64 .ptr .align 1 _Z10matTmulvecPfS_iiS__param_0,
	.param .u64 .ptr .align 1 _Z10matTmulvecPfS_iiS__param_1,
	.param .u32 _Z10matTmulvecPfS_iiS__param_2,
	.param .u32 _Z10matTmulvecPfS_iiS__param_3,
	.param .u64 .ptr .align 1 _Z10matTmulvecPfS_iiS__param_4
)
{
	.reg .pred 	%p<11>;
	.reg .b32 	%r<38>;
	.reg .b32 	%f<112>;
	.reg .b64 	%rd<58>;

	ld.param.u64 	%rd10, [_Z10matTmulvecPfS_iiS__param_0];
	ld.param.u64 	%rd11, [_Z10matTmulvecPfS_iiS__param_1];
	ld.param.u32 	%r23, [_Z10matTmulvecPfS_iiS__param_2];
	ld.param.u32 	%r24, [_Z10matTmulvecPfS_iiS__param_3];
	ld.param.u64 	%rd9, [_Z10matTmulvecPfS_iiS__param_4];
	cvta.to.global.u64 	%rd1, %rd11;
	cvta.to.global.u64 	%rd2, %rd10;
	mov.u32 	%r25, %ctaid.x;
	mov.u32 	%r26, %ntid.x;
	mov.u32 	%r27, %tid.x;
	mad.lo.s32 	%r1, %r25, %r26, %r27;
	setp.ge.s32 	%p1, %r1, %r24;
	@%p1 bra 	$L__BB2_15;
	setp.lt.s32 	%p2, %r23, 1;
	mov.f32 	%f111, 0f00000000;
	@%p2 bra 	$L__BB2_14;
	and.b32  	%r2, %r23, 15;
	setp.lt.u32 	%p3, %r23, 16;
	mov.f32 	%f111, 0f00000000;
	mov.b32 	%r34, 0;
	@%p3 bra 	$L__BB2_5;
	and.b32  	%r34, %r23, 2147483632;
	neg.s32 	%r32, %r34;
	shl.b32 	%r5, %r24, 4;
	add.s64 	%rd56, %rd1, 32;
	mov.f32 	%f111, 0f00000000;
	mul.wide.s32 	%rd14, %r24, 4;
	mov.u32 	%r31, %r1;
$L__BB2_4:
	.pragma "nounroll";
	mul.wide.s32 	%rd12, %r31, 4;
	add.s64 	%rd13, %rd2, %rd12;
	ld.global.f32 	%f18, [%rd13];
	ld.global.f32 	%f19, [%rd56+-32];
	fma.rn.f32 	%f20, %f18, %f19, %f111;
	add.s64 	%rd15, %rd13, %rd14;
	ld.global.f32 	%f21, [%rd15];
	ld.global.f32 	%f22, [%rd56+-28];
	fma.rn.f32 	%f23, %f21, %f22, %f20;
	add.s64 	%rd16, %rd15, %rd14;
	ld.global.f32 	%f24, [%rd16];
	ld.global.f32 	%f25, [%rd56+-24];
	fma.rn.f32 	%f26, %f24, %f25, %f23;
	add.s64 	%rd17, %rd16, %rd14;
	ld.global.f32 	%f27, [%rd17];
	ld.global.f32 	%f28, [%rd56+-20];
	fma.rn.f32 	%f29, %f27, %f28, %f26;
	add.s64 	%rd18, %rd17, %rd14;
	ld.global.f32 	%f30, [%rd18];
	ld.global.f32 	%f31, [%rd56+-16];
	fma.rn.f32 	%f32, %f30, %f31, %f29;
	add.s64 	%rd19, %rd18, %rd14;
	ld.global.f32 	%f33, [%rd19];
	ld.global.f32 	%f34, [%rd56+-12];
	fma.rn.f32 	%f35, %f33, %f34, %f32;
	add.s64 	%rd20, %rd19, %rd14;
	ld.global.f32 	%f36, [%rd20];
	ld.global.f32 	%f37, [%rd56+-8];
	fma.rn.f32 	%f38, %f36, %f37, %f35;
	add.s64 	%rd21, %rd20, %rd14;
	ld.global.f32 	%f39, [%rd21];
	ld.global.f32 	%f40, [%rd56+-4];
	fma.rn.f32 	%f41, %f39, %f40, %f38;
	add.s64 	%rd22, %rd21, %rd14;
	ld.global.f32 	%f42, [%rd22];
	ld.global.f32 	%f43, [%rd56];
	fma.rn.f32 	%f44, %f42, %f43, %f41;
	add.s64 	%rd23, %rd22, %rd14;
	ld.global.f32 	%f45, [%rd23];
	ld.global.f32 	%f46, [%rd56+4];
	fma.rn.f32 	%f47, %f45, %f46, %f44;
	add.s64 	%rd24, %rd23, %rd14;
	ld.global.f32 	%f48, [%rd24];
	ld.global.f32 	%f49, [%rd56+8];
	fma.rn.f32 	%f50, %f48, %f49, %f47;
	add.s64 	%rd25, %rd24, %rd14;
	ld.global.f32 	%f51, [%rd25];
	ld.global.f32 	%f52, [%rd56+12];
	fma.rn.f32 	%f53, %f51, %f52, %f50;
	add.s64 	%rd26, %rd25, %rd14;
	ld.global.f32 	%f54, [%rd26];
	ld.global.f32 	%f55, [%rd56+16];
	fma.rn.f32 	%f56, %f54, %f55, %f53;
	add.s64 	%rd27, %rd26, %rd14;
	ld.global.f32 	%f57, [%rd27];
	ld.global.f32 	%f58, [%rd56+20];
	fma.rn.f32 	%f59, %f57, %f58, %f56;
	add.s64 	%rd28, %rd27, %rd14;
	ld.global.f32 	%f60, [%rd28];
	ld.global.f32 	%f61, [%rd56+24];
	fma.rn.f32 	%f62, %f60, %f61, %f59;
	add.s64 	%rd29, %rd28, %rd14;
	ld.global.f32 	%f63, [%rd29];
	ld.global.f32 	%f64, [%rd56+28];
	fma.rn.f32 	%f111, %f63, %f64, %f62;
	add.s32 	%r32, %r32, 16;
	add.s32 	%r31, %r31, %r5;
	add.s64 	%rd56, %rd56, 64;
	setp.ne.s32 	%p4, %r32, 0;
	@%p4 bra 	$L__BB2_4;
$L__BB2_5:
	setp.eq.s32 	%p5, %r2, 0;
	@%p5 bra 	$L__BB2_14;
	and.b32  	%r11, %r23, 7;
	setp.lt.u32 	%p6, %r2, 8;
	@%p6 bra 	$L__BB2_8;
	mad.lo.s32 	%r29, %r34, %r24, %r1;
	mul.wide.s32 	%rd30, %r29, 4;
	add.s64 	%rd31, %rd2, %rd30;
	ld.global.f32 	%f66, [%rd31];
	mul.wide.u32 	%rd32, %r34, 4;
	add.s64 	%rd33, %rd1, %rd32;
	ld.global.f32 	%f67, [%rd33];
	fma.rn.f32 	%f68, %f66, %f67, %f111;
	mul.wide.s32 	%rd34, %r24, 4;
	add.s64 	%rd35, %rd31, %rd34;
	ld.global.f32 	%f69, [%rd35];
	ld.global.f32 	%f70, [%rd33+4];
	fma.rn.f32 	%f71, %f69, %f70, %f68;
	add.s64 	%rd36, %rd35, %rd34;
	ld.global.f32 	%f72, [%rd36];
	ld.global.f32 	%f73, [%rd33+8];
	fma.rn.f32 	%f74, %f72, %f73, %f71;
	add.s64 	%rd37, %rd36, %rd34;
	ld.global.f32 	%f75, [%rd37];
	ld.global.f32 	%f76, [%rd33+12];
	fma.rn.f32 	%f77, %f75, %f76, %f74;
	add.s64 	%rd38, %rd37, %rd34;
	ld.global.f32 	%f78, [%rd38];
	ld.global.f32 	%f79, [%rd33+16];
	fma.rn.f32 	%f80, %f78, %f79, %f77;
	add.s64 	%rd39, %rd38, %rd34;
	ld.global.f32 	%f81, [%rd39];
	ld.global.f32 	%f82, [%rd33+20];
	fma.rn.f32 	%f83, %f81, %f82, %f80;
	add.s64 	%rd40, %rd39, %rd34;
	ld.global.f32 	%f84, [%rd40];
	ld.global.f32 	%f85, [%rd33+24];
	fma.rn.f32 	%f86, %f84, %f85, %f83;
	add.s64 	%rd41, %rd40, %rd34;
	ld.global.f32 	%f87, [%rd41];
	ld.global.f32 	%f88, [%rd33+28];
	fma.rn.f32 	%f111, %f87, %f88, %f86;
	add.s32 	%r34, %r34, 8;
$L__BB2_8:
	setp.eq.s32 	%p7, %r11, 0;
	@%p7 bra 	$L__BB2_14;
	and.b32  	%r14, %r23, 3;
	setp.lt.u32 	%p8, %r11, 4;
	@%p8 bra 	$L__BB2_11;
	mad.lo.s32 	%r30, %r34, %r24, %r1;
	mul.wide.s32 	%rd42, %r30, 4;
	add.s64 	%rd43, %rd2, %rd42;
	ld.global.f32 	%f90, [%rd43];
	mul.wide.u32 	%rd44, %r34, 4;
	add.s64 	%rd45, %rd1, %rd44;
	ld.global.f32 	%f91, [%rd45];
	fma.rn.f32 	%f92, %f90, %f91, %f111;
	mul.wide.s32 	%rd46, %r24, 4;
	add.s64 	%rd47, %rd43, %rd46;
	ld.global.f32 	%f93, [%rd47];
	ld.global.f32 	%f94, [%rd45+4];
	fma.rn.f32 	%f95, %f93, %f94, %f92;
	add.s64 	%rd48, %rd47, %rd46;
	ld.global.f32 	%f96, [%rd48];
	ld.global.f32 	%f97, [%rd45+8];
	fma.rn.f32 	%f98, %f96, %f97, %f95;
	add.s64 	%rd49, %rd48, %rd46;
	ld.global.f32 	%f99, [%rd49];
	ld.global.f32 	%f100, [%rd45+12];
	fma.rn.f32 	%f111, %f99, %f100, %f98;
	add.s32 	%r34, %r34, 4;
$L__BB2_11:
	setp.eq.s32 	%p9, %r14, 0;
	@%p9 bra 	$L__BB2_14;
	mul.wide.u32 	%rd50, %r34, 4;
	add.s64 	%rd57, %rd1, %rd50;
	mad.lo.s32 	%r37, %r34, %r24, %r1;
	neg.s32 	%r36, %r14;
$L__BB2_13:
	.pragma "nounroll";
	mul.wide.s32 	%rd51, %r37, 4;
	add.s64 	%rd52, %rd2, %rd51;
	ld.global.f32 	%f101, [%rd52];
	ld.global.f32 	%f102, [%rd57];
	fma.rn.f32 	%f111, %f101, %f102, %f111;
	add.s64 	%rd57, %rd57, 4;
	add.s32 	%r37, %r37, %r24;
	add.s32 	%r36, %r36, 1;
	setp.ne.s32 	%p10, %r36, 0;
	@%p10 bra 	$L__BB2_13;
$L__BB2_14:
	cvta.to.global.u64 	%rd53, %rd9;
	mul.wide.s32 	%rd54, %r1, 4;
	add.s64 	%rd55, %rd53, %rd54;
	st.global.f32 	[%rd55], %f111;
$L__BB2_15:
	ret;

}
	// .globl	_Z11relu_kernel8c_matrixS_
.visible .entry _Z11relu_kernel8c_matrixS_(
	.param .align 8 .b8 _Z11relu_kernel8c_matrixS__param_0[40],
	.param .align 8 .b8 _Z11relu_kernel8c_matrixS__param_1[40]
)
{
	.reg .pred 	%p<2>;
	.reg .b32 	%r<9>;
	.reg .b32 	%f<3>;
	.reg .b64 	%rd<13>;

	ld.param.u64 	%rd1, [_Z11relu_kernel8c_matrixS__param_1];
	ld.param.u64 	%rd2, [_Z11relu_kernel8c_matrixS__param_1+32];
	ld.param.u64 	%rd3, [_Z11relu_kernel8c_matrixS__param_0];
	ld.param.u64 	%rd4, [_Z11relu_kernel8c_matrixS__param_0+32];
	cvta.to.global.u64 	%rd5, %rd4;
	mov.u32 	%r1, %ctaid.x;
	mov.u32 	%r2, %ntid.x;
	mov.u32 	%r3, %tid.x;
	mad.lo.s32 	%r4, %r1, %r2, %r3;
	mov.u32 	%r5, %ctaid.y;
	mov.u32 	%r6, %ntid.y;
	mov.u32 	%r7, %tid.y;
	mad.lo.s32 	%r8, %r5, %r6, %r7;
	cvt.s64.s32 	%rd6, %r4;
	mad.lo.s64 	%rd7, %rd3, %rd6, %rd5;
	mul.wide.u32 	%rd8, %r8, 4;
	add.s64 	%rd9, %rd7, %rd8;
	ld.global.f32 	%f1, [%rd9];
	setp.lt.f32 	%p1, %f1, 0f00000000;
	selp.f32 	%f2, 0f00000000, %f1, %p1;
	cvta.to.global.u64 	%rd10, %rd2;
	mad.lo.s64 	%rd11, %rd1, %rd6, %rd10;
	add.s64 	%rd12, %rd11, %rd8;
	st.global.f32 	[%rd12], %f2;
	ret;

}
	// .globl	_Z14sigmoid_kernelPfS_m
.visible .entry _Z14sigmoid_kernelPfS_m(
	.param .u64 .ptr .align 1 _Z14sigmoid_kernelPfS_m_param_0,
	.param .u64 .ptr .align 1 _Z14sigmoid_kernelPfS_m_param_1,
	.param .u64 _Z14sigmoid_kernelPfS_m_param_2
)
{
	.reg .pred 	%p<2>;
	.reg .b32 	%r<7>;
	.reg .b32 	%f<15>;
	.reg .b64 	%rd<10>;

	ld.param.u64 	%rd2, [_Z14sigmoid_kernelPfS_m_param_0];
	ld.param.u64 	%rd3, [_Z14sigmoid_kernelPfS_m_param_1];
	ld.param.u64 	%rd4, [_Z14sigmoid_kernelPfS_m_param_2];
	mov.u32 	%r1, %ctaid.x;
	mov.u32 	%r2, %ntid.x;
	mov.u32 	%r3, %tid.x;
	mad.lo.s32 	%r4, %r1, %r2, %r3;
	cvt.s64.s32 	%rd1, %r4;
	setp.le.u64 	%p1, %rd4, %rd1;
	@%p1 bra 	$L__BB4_2;
	cvta.to.global.u64 	%rd5, %rd2;
	cvta.to.global.u64 	%rd6, %rd3;
	shl.b64 	%rd7, %rd1, 2;
	add.s64 	%rd8, %rd5, %rd7;
	ld.global.f32 	%f1, [%rd8];
	fma.rn.f32 	%f2, %f1, 0fBBBB989D, 0f3F000000;
	cvt.sat.f32.f32 	%f3, %f2;
	mov.f32 	%f4, 0f4B400001;
	mov.f32 	%f5, 0f437C0000;
	fma.rm.f32 	%f6, %f3, %f5, %f4;
	add.f32 	%f7, %f6, 0fCB40007F;
	neg.f32 	%f8, %f7;
	fma.rn.f32 	%f9, %f1, 0fBFB8AA3B, %f8;
	fma.rn.f32 	%f10, %f1, 0fB2A57060, %f9;
	mov.b32 	%r5, %f6;
	shl.b32 	%r6, %r5, 23;
	mov.b32 	%f11, %r6;
	ex2.approx.ftz.f32 	%f12, %f10;
	fma.rn.f32 	%f13, %f12, %f11, 0f3F800000;
	rcp.rn.f32 	%f14, %f13;
	add.s64 	%rd9, %rd6, %rd7;
	st.global.f32 	[%rd9], %f14;
$L__BB4_2:
	ret;

}
	// .globl	_Z18sigmoid_derivativePfS_m
.visible .entry _Z18sigmoid_derivativePfS_m(
	.param .u64 .ptr .align 1 _Z18sigmoid_derivativePfS_m_param_0,
	.param .u64 .ptr .align 1 _Z18sigmoid_derivativePfS_m_param_1,
	.param .u64 _Z18sigmoid_derivativePfS_m_param_2
)
{
	.reg .pred 	%p<2>;
	.reg .b32 	%r<7>;
	.reg .b32 	%f<18>;
	.reg .b64 	%rd<10>;

	ld.param.u64 	%rd2, [_Z18sigmoid_derivativePfS_m_param_0];
	ld.param.u64 	%rd3, [_Z18sigmoid_derivativePfS_m_param_1];
	ld.param.u64 	%rd4, [_Z18sigmoid_derivativePfS_m_param_2];
	mov.u32 	%r1, %ctaid.x;
	mov.u32 	%r2, %ntid.x;
	mov.u32 	%r3, %tid.x;
	mad.lo.s32 	%r4, %r1, %r2, %r3;
	cvt.s64.s32 	%rd1, %r4;
	setp.le.u64 	%p1, %rd4, %rd1;
	@%p1 bra 	$L__BB5_2;
	cvta.to.global.u64 	%rd5, %rd2;
	cvta.to.global.u64 	%rd6, %rd3;
	shl.b64 	%rd7, %rd1, 2;
	add.s64 	%rd8, %rd5, %rd7;
	ld.global.f32 	%f1, [%rd8];
	fma.rn.f32 	%f2, %f1, 0fBBBB989D, 0f3F000000;
	cvt.sat.f32.f32 	%f3, %f2;
	mov.f32 	%f4, 0f4B400001;
	mov.f32 	%f5, 0f437C0000;
	fma.rm.f32 	%f6, %f3, %f5, %f4;
	add.f32 	%f7, %f6, 0fCB40007F;
	neg.f32 	%f8, %f7;
	fma.rn.f32 	%f9, %f1, 0fBFB8AA3B, %f8;
	fma.rn.f32 	%f10, %f1, 0fB2A57060, %f9;
	mov.b32 	%r5, %f6;
	shl.b32 	%r6, %r5, 23;
	mov.b32 	%f11, %r6;
	ex2.approx.ftz.f32 	%f12, %f10;
	fma.rn.f32 	%f13, %f12, %f11, 0f3F800000;
	rcp.rn.f32 	%f14, %f13;
	mov.f32 	%f15, 0f3F800000;
	sub.f32 	%f16, %f15, %f14;
	mul.f32 	%f17, %f14, %f16;
	add.s64 	%rd9, %rd6, %rd7;
	st.global.f32 	[%rd9], %f17;
$L__BB5_2:
	ret;

}
	// .globl	_Z14elementwisemulPfS_S_m
.visible .entry _Z14elementwisemulPfS_S_m(
	.param .u64 .ptr .align 1 _Z14elementwisemulPfS_S_m_param_0,
	.param .u64 .ptr .align 1 _Z14elementwisemulPfS_S_m_param_1,
	.param .u64 .ptr .align 1 _Z14elementwisemulPfS_S_m_param_2,
	.param .u64 _Z14elementwisemulPfS_S_m_param_3
)
{
	.reg .pred 	%p<2>;
	.reg .b32 	%r<5>;
	.reg .b32 	%f<4>;
	.reg .b64 	%rd<13>;

	ld.param.u64 	%rd2, [_Z14elementwisemulPfS_S_m_param_0];
	ld.param.u64 	%rd3, [_Z14elementwisemulPfS_S_m_param_1];
	ld.param.u64 	%rd4, [_Z14elementwisemulPfS_S_m_param_2];
	ld.param.u64 	%rd5, [_Z14elementwisemulPfS_S_m_param_3];
	mov.u32 	%r1, %ctaid.x;
	mov.u32 	%r2, %ntid.x;
	mov.u32 	%r3, %tid.x;
	mad.lo.s32 	%r4, %r1, %r2, %r3;
	cvt.s64.s32 	%rd1, %r4;
	setp.le.u64 	%p1, %rd5, %rd1;
	@%p1 bra 	$L__BB6_2;
	cvta.to.global.u64 	%rd6, %rd2;
	cvta.to.global.u64 	%rd7, %rd3;
	cvta.to.global.u64 	%rd8, %rd4;
	shl.b64 	%rd9, %rd1, 2;
	add.s64 	%rd10, %rd6, %rd9;
	ld.global.f32 	%f1, [%rd10];
	add.s64 	%rd11, %rd7, %rd9;
	ld.global.f32 	%f2, [%rd11];
	mul.f32 	%f3, %f1, %f2;
	add.s64 	%rd12, %rd8, %rd9;
	st.global.f32 	[%rd12], %f3;
$L__BB6_2:
	ret;

}
	// .globl	_Z15relu_derivativePfS_m
.visible .entry _Z15relu_derivativePfS_m(
	.param .u64 .ptr .align 1 _Z15relu_derivativePfS_m_param_0,
	.param .u64 .ptr .align 1 _Z15relu_derivativePfS_m_param_1,
	.param .u64 _Z15relu_derivativePfS_m_param_2
)
{
	.reg .pred 	%p<3>;
	.reg .b32 	%r<7>;
	.reg .b32 	%f<2>;
	.reg .b64 	%rd<13>;

	ld.param.u64 	%rd3, [_Z15relu_derivativePfS_m_param_0];
	ld.param.u64 	%rd4, [_Z15relu_derivativePfS_m_param_1];
	ld.param.u64 	%rd5, [_Z15relu_derivativePfS_m_param_2];
	cvta.to.global.u64 	%rd1, %rd4;
	mov.u32 	%r1, %ctaid.x;
	mov.u32 	%r2, %ntid.x;
	mov.u32 	%r3, %tid.x;
	mad.lo.s32 	%r4, %r1, %r2, %r3;
	cvt.s64.s32 	%rd2, %r4;
	setp.le.u64 	%p1, %rd5, %rd2;
	@%p1 bra 	$L__BB7_4;
	cvta.to.global.u64 	%rd6, %rd3;
	shl.b64 	%rd7, %rd2, 2;
	add.s64 	%rd8, %rd6, %rd7;
	ld.global.f32 	%f1, [%rd8];
	setp.geu.f32 	%p2, %f1, 0f00000000;
	@%p2 bra 	$L__BB7_3;
	add.s64 	%rd12, %rd1, %rd7;
	mov.b32 	%r6, 0;
	st.global.u32 	[%rd12], %r6;
	bra.uni 	$L__BB7_4;
$L__BB7_3:
	add.s64 	%rd10, %rd1, %rd7;
	mov.b32 	%r5, 1065353216;
	st.global.u32 	[%rd10], %r5;
$L__BB7_4:
	ret;

}
	// .globl	_Z14softmax_kernel8c_matrixS_
.visible .entry _Z14softmax_kernel8c_matrixS_(
	.param .align 8 .b8 _Z14softmax_kernel8c_matrixS__param_0[40],
	.param .align 8 .b8 _Z14softmax_kernel8c_matrixS__param_1[40]
)
{
	.reg .pred 	%p<10>;
	.reg .b32 	%r<41>;
	.reg .b32 	%f<210>;
	.reg .b64 	%rd<59>;

	ld.param.u64 	%rd23, [_Z14softmax_kernel8c_matrixS__param_1+32];
	ld.param.u64 	%rd19, [_Z14softmax_kernel8c_matrixS__param_1];
	ld.param.u64 	%rd24, [_Z14softmax_kernel8c_matrixS__param_0];
	ld.param.u64 	%rd1, [_Z14softmax_kernel8c_matrixS__param_0+16];
	ld.param.u64 	%rd25, [_Z14softmax_kernel8c_matrixS__param_0+32];
	cvta.to.global.u64 	%rd2, %rd25;
	mov.u32 	%r1, %ctaid.x;
	mov.u32 	%r2, %ntid.x;
	mov.u32 	%r3, %tid.x;
	mad.lo.s32 	%r4, %r1, %r2, %r3;
	setp.eq.s64 	%p1, %rd1, 0;
	cvt.s64.s32 	%rd3, %r4;
	mul.lo.s64 	%rd4, %rd24, %rd3;
	add.s64 	%rd5, %rd2, %rd4;
	mov.f32 	%f209, 0f00000000;
	@%p1 bra 	$L__BB8_12;
	and.b64  	%rd6, %rd1, 7;
	setp.lt.u64 	%p2, %rd1, 8;
	mov.f32 	%f209, 0f00000000;
	mov.b64 	%rd57, 0;
	@%p2 bra 	$L__BB8_4;
	and.b64  	%rd57, %rd1, -8;
	add.s64 	%rd27, %rd4, %rd2;
	add.s64 	%rd54, %rd27, 16;
	mov.f32 	%f209, 0f00000000;
	mov.u64 	%rd55, %rd57;
$L__BB8_3:
	.pragma "nounroll";
	ld.global.f32 	%f17, [%rd54+-16];
	fma.rn.f32 	%f18, %f17, 0f3BBB989D, 0f3F000000;
	cvt.sat.f32.f32 	%f19, %f18;
	mov.f32 	%f20, 0f4B400001;
	mov.f32 	%f21, 0f437C0000;
	fma.rm.f32 	%f22, %f19, %f21, %f20;
	add.f32 	%f23, %f22, 0fCB40007F;
	neg.f32 	%f24, %f23;
	fma.rn.f32 	%f25, %f17, 0f3FB8AA3B, %f24;
	fma.rn.f32 	%f26, %f17, 0f32A57060, %f25;
	mov.b32 	%r5, %f22;
	shl.b32 	%r6, %r5, 23;
	mov.b32 	%f27, %r6;
	ex2.approx.ftz.f32 	%f28, %f26;
	fma.rn.f32 	%f29, %f28, %f27, %f209;
	ld.global.f32 	%f30, [%rd54+-12];
	fma.rn.f32 	%f31, %f30, 0f3BBB989D, 0f3F000000;
	cvt.sat.f32.f32 	%f32, %f31;
	fma.rm.f32 	%f33, %f32, %f21, %f20;
	add.f32 	%f34, %f33, 0fCB40007F;
	neg.f32 	%f35, %f34;
	fma.rn.f32 	%f36, %f30, 0f3FB8AA3B, %f35;
	fma.rn.f32 	%f37, %f30, 0f32A57060, %f36;
	mov.b32 	%r7, %f33;
	shl.b32 	%r8, %r7, 23;
	mov.b32 	%f38, %r8;
	ex2.approx.ftz.f32 	%f39, %f37;
	fma.rn.f32 	%f40, %f39, %f38, %f29;
	ld.global.f32 	%f41, [%rd54+-8];
	fma.rn.f32 	%f42, %f41, 0f3BBB989D, 0f3F000000;
	cvt.sat.f32.f32 	%f43, %f42;
	fma.rm.f32 	%f44, %f43, %f21, %f20;
	add.f32 	%f45, %f44, 0fCB40007F;
	neg.f32 	%f46, %f45;
	fma.rn.f32 	%f47, %f41, 0f3FB8AA3B, %f46;
	fma.rn.f32 	%f48, %f41, 0f32A57060, %f47;
	mov.b32 	%r9, %f44;
	shl.b32 	%r10, %r9, 23;
	mov.b32 	%f49, %r10;
	ex2.approx.ftz.f32 	%f50, %f48;
	fma.rn.f32 	%f51, %f50, %f49, %f40;
	ld.global.f32 	%f52, [%rd54+-4];
	fma.rn.f32 	%f53, %f52, 0f3BBB989D, 0f3F000000;
	cvt.sat.f32.f32 	%f54, %f53;
	fma.rm.f32 	%f55, %f54, %f21, %f20;
	add.f32 	%f56, %f55, 0fCB40007F;
	neg.f32 	%f57, %f56;
	fma.rn.f32 	%f58, %f52, 0f3FB8AA3B, %f57;
	fma.rn.f32 	%f59, %f52, 0f32A57060, %f58;
	mov.b32 	%r11, %f55;
	shl.b32 	%r12, %r11, 23;
	mov.b32 	%f60, %r12;
	ex2.approx.ftz.f32 	%f61, %f59;
	fma.rn.f32 	%f62, %f61, %f60, %f51;
	ld.global.f32 	%f63, [%rd54];
	fma.rn.f32 	%f64, %f63, 0f3BBB989D, 0f3F000000;
	cvt.sat.f32.f32 	%f65, %f64;
	fma.rm.f32 	%f66, %f65, %f21, %f20;
	add.f32 	%f67, %f66, 0fCB40007F;
	neg.f32 	%f68, %f67;
	fma.rn.f32 	%f69, %f63, 0f3FB8AA3B, %f68;
	fma.rn.f32 	%f70, %f63, 0f32A57060, %f69;
	mov.b32 	%r13, %f66;
	shl.b32 	%r14, %r13, 23;
	mov.b32 	%f71, %r14;
	ex2.approx.ftz.f32 	%f72, %f70;
	fma.rn.f32 	%f73, %f72, %f71, %f62;
	ld.global.f32 	%f74, [%rd54+4];
	fma.rn.f32 	%f75, %f74, 0f3BBB989D, 0f3F000000;
	cvt.sat.f32.f32 	%f76, %f75;
	fma.rm.f32 	%f77, %f76, %f21, %f20;
	add.f32 	%f78, %f77, 0fCB40007F;
	neg.f32 	%f79, %f78;
	fma.rn.f32 	%f80, %f74, 0f3FB8AA3B, %f79;
	fma.rn.f32 	%f81, %f74, 0f32A57060, %f80;
	mov.b32 	%r15, %f77;
	shl.b32 	%r16, %r15, 23;
	mov.b32 	%f82, %r16;
	ex2.approx.ftz.f32 	%f83, %f81;
	fma.rn.f32 	%f84, %f83, %f82, %f73;
	ld.global.f32 	%f85, [%rd54+8];
	fma.rn.f32 	%f86, %f85, 0f3BBB989D, 0f3F000000;
	cvt.sat.f32.f32 	%f87, %f86;
	fma.rm.f32 	%f88, %f87, %f21, %f20;
	add.f32 	%f89, %f88, 0fCB40007F;
	neg.f32 	%f90, %f89;
	fma.rn.f32 	%f91, %f85, 0f3FB8AA3B, %f90;
	fma.rn.f32 	%f92, %f85, 0f32A57060, %f91;
	mov.b32 	%r17, %f88;
	shl.b32 	%r18, %r17, 23;
	mov.b32 	%f93, %r18;
	ex2.approx.ftz.f32 	%f94, %f92;
	fma.rn.f32 	%f95, %f94, %f93, %f84;
	ld.global.f32 	%f96, [%rd54+12];
	fma.rn.f32 	%f97, %f96, 0f3BBB989D, 0f3F000000;
	cvt.sat.f32.f32 	%f98, %f97;
	fma.rm.f32 	%f99, %f98, %f21, %f20;
	add.f32 	%f100, %f99, 0fCB40007F;
	neg.f32 	%f101, %f100;
	fma.rn.f32 	%f102, %f96, 0f3FB8AA3B, %f101;
	fma.rn.f32 	%f103, %f96, 0f32A57060, %f102;
	mov.b32 	%r19, %f99;
	shl.b32 	%r20, %r19, 23;
	mov.b32 	%f104, %r20;
	ex2.approx.ftz.f32 	%f105, %f103;
	fma.rn.f32 	%f209, %f105, %f104, %f95;
	add.s64 	%rd55, %rd55, -8;
	add.s64 	%rd54, %rd54, 32;
	setp.ne.s64 	%p3, %rd55, 0;
	@%p3 bra 	$L__BB8_3;
$L__BB8_4:
	setp.eq.s64 	%p4, %rd6, 0;
	@%p4 bra 	$L__BB8_12;
	and.b64  	%rd14, %rd1, 3;
	setp.lt.u64 	%p5, %rd6, 4;
	@%p5 bra 	$L__BB8_7;
	shl.b64 	%rd28, %rd57, 2;
	add.s64 	%rd29, %rd5, %rd28;
	ld.global.f32 	%f107, [%rd29];
	fma.rn.f32 	%f108, %f107, 0f3BBB989D, 0f3F000000;
	cvt.sat.f32.f32 	%f109, %f108;
	mov.f32 	%f110, 0f4B400001;
	mov.f32 	%f111, 0f437C0000;
	fma.rm.f32 	%f112, %f109, %f111, %f110;
	add.f32 	%f113, %f112, 0fCB40007F;
	neg.f32 	%f114, %f113;
	fma.rn.f32 	%f115, %f107, 0f3FB8AA3B, %f114;
	fma.rn.f32 	%f116, %f107, 0f32A57060, %f115;
	mov.b32 	%r21, %f112;
	shl.b32 	%r22, %r21, 23;
	mov.b32 	%f117, %r22;
	ex2.approx.ftz.f32 	%f118, %f116;
	fma.rn.f32 	%f119, %f118, %f117, %f209;
	add.s64 	%rd30, %rd28, 4;
	and.b64  	%rd31, %rd30, 17179869180;
	add.s64 	%rd32, %rd5, %rd31;
	ld.global.f32 	%f120, [%rd32];
	fma.rn.f32 	%f121, %f120, 0f3BBB989D, 0f3F000000;
	cvt.sat.f32.f32 	%f122, %f121;
	fma.rm.f32 	%f123, %f122, %f111, %f110;
	add.f32 	%f124, %f123, 0fCB40007F;
	neg.f32 	%f125, %f124;
	fma.rn.f32 	%f126, %f120, 0f3FB8AA3B, %f125;
	fma.rn.f32 	%f127, %f120, 0f32A57060, %f126;
	mov.b32 	%r23, %f123;
	shl.b32 	%r24, %r23, 23;
	mov.b32 	%f128, %r24;
	ex2.approx.ftz.f32 	%f129, %f127;
	fma.rn.f32 	%f130, %f129, %f128, %f119;
	add.s64 	%rd33, %rd28, 8;
	and.b64  	%rd34, %rd33, 17179869180;
	add.s64 	%rd35, %rd5, %rd34;
	ld.global.f32 	%f131, [%rd35];
	fma.rn.f32 	%f132, %f131, 0f3BBB989D, 0f3F000000;
	cvt.sat.f32.f32 	%f133, %f132;
	fma.rm.f32 	%f134, %f133, %f111, %f110;
	add.f32 	%f135, %f134, 0fCB40007F;
	neg.f32 	%f136, %f135;
	fma.rn.f32 	%f137, %f131, 0f3FB8AA3B, %f136;
	fma.rn.f32 	%f138, %f131, 0f32A57060, %f137;
	mov.b32 	%r25, %f134;
	shl.b32 	%r26, %r25, 23;
	mov.b32 	%f139, %r26;
	ex2.approx.ftz.f32 	%f140, %f138;
	fma.rn.f32 	%f141, %f140, %f139, %f130;
	add.s64 	%rd36, %rd28, 12;
	and.b64  	%rd37, %rd36, 17179869180;
	add.s64 	%rd38, %rd5, %rd37;
	ld.global.f32 	%f142, [%rd38];
	fma.rn.f32 	%f143, %f142, 0f3BBB989D, 0f3F000000;
	cvt.sat.f32.f32 	%f144, %f143;
	fma.rm.f32 	%f145, %f144, %f111, %f110;
	add.f32 	%f146, %f145, 0fCB40007F;
	neg.f32 	%f147, %f146;
	fma.rn.f32 	%f148, %f142, 0f3FB8AA3B, %f147;
	fma.rn.f32 	%f149, %f142, 0f32A57060, %f148;
	mov.b32 	%r27, %f145;
	shl.b32 	%r28, %r27, 23;
	mov.b32 	%f150, %r28;
	ex2.approx.ftz.f32 	%f151, %f149;
	fma.rn.f32 	%f209, %f151, %f150, %f141;
	add.s64 	%rd39, %rd57, 4;
	and.b64  	%rd57, %rd39, 4294967295;
$L__BB8_7:
	setp.eq.s64 	%p6, %rd14, 0;
	@%p6 bra 	$L__BB8_12;
	setp.eq.s64 	%p7, %rd14, 1;
	@%p7 bra 	$L__BB8_10;
	shl.b64 	%rd40, %rd57, 2;
	add.s64 	%rd41, %rd5, %rd40;
	ld.global.f32 	%f153, [%rd41];
	fma.rn.f32 	%f154, %f153, 0f3BBB989D, 0f3F000000;
	cvt.sat.f32.f32 	%f155, %f154;
	mov.f32 	%f156, 0f4B400001;
	mov.f32 	%f157, 0f437C0000;
	fma.rm.f32 	%f158, %f155, %f157, %f156;
	add.f32 	%f159, %f158, 0fCB40007F;
	neg.f32 	%f160, %f159;
	fma.rn.f32 	%f161, %f153, 0f3FB8AA3B, %f160;
	fma.rn.f32 	%f162, %f153, 0f32A57060, %f161;
	mov.b32 	%r29, %f158;
	shl.b32 	%r30, %r29, 23;
	mov.b32 	%f163, %r30;
	ex2.approx.ftz.f32 	%f164, %f162;
	fma.rn.f32 	%f165, %f164, %f163, %f209;
	add.s64 	%rd42, %rd40, 4;
	and.b64  	%rd43, %rd42, 17179869180;
	add.s64 	%rd44, %rd5, %rd43;
	ld.global.f32 	%f166, [%rd44];
	fma.rn.f32 	%f167, %f166, 0f3BBB989D, 0f3F000000;
	cvt.sat.f32.f32 	%f168, %f167;
	fma.rm.f32 	%f169, %f168, %f157, %f156;
	add.f32 	%f170, %f169, 0fCB40007F;
	neg.f32 	%f171, %f170;
	fma.rn.f32 	%f172, %f166, 0f3FB8AA3B, %f171;
	fma.rn.f32 	%f173, %f166, 0f32A57060, %f172;
	mov.b32 	%r31, %f169;
	shl.b32 	%r32, %r31, 23;
	mov.b32 	%f174, %r32;
	ex2.approx.ftz.f32 	%f175, %f173;
	fma.rn.f32 	%f209, %f175, %f174, %f165;
	add.s64 	%rd45, %rd57, 2;
	and.b64  	%rd57, %rd45, 4294967295;
$L__BB8_10:
	and.b64  	%rd46, %rd1, 1;
	setp.eq.b64 	%p8, %rd46, 1;
	not.pred 	%p9, %p8;
	@%p9 bra 	$L__BB8_12;
	shl.b64 	%rd47, %rd57, 2;
	add.s64 	%rd48, %rd5, %rd47;
	ld.global.f32 	%f176, [%rd48];
	fma.rn.f32 	%f177, %f176, 0f3BBB989D, 0f3F000000;
	cvt.sat.f32.f32 	%f178, %f177;
	mov.f32 	%f179, 0f4B400001;
	mov.f32 	%f180, 0f437C0000;
	fma.rm.f32 	%f181, %f178, %f180, %f179;
	add.f32 	%f182, %f181, 0fCB40007F;
	neg.f32 	%f183, %f182;
	fma.rn.f32 	%f184, %f176, 0f3FB8AA3B, %f183;
	fma.rn.f32 	%f185, %f176, 0f32A57060, %f184;
	mov.b32 	%r33, %f181;
	shl.b32 	%r34, %r33, 23;
	mov.b32 	%f186, %r34;
	ex2.approx.ftz.f32 	%f187, %f185;
	fma.rn.f32 	%f209, %f187, %f186, %f209;
$L__BB8_12:
	cvta.to.global.u64 	%rd49, %rd23;
	mov.u32 	%r35, %tid.y;
	mov.u32 	%r36, %ntid.y;
	mov.u32 	%r37, %ctaid.y;
	mad.lo.s32 	%r38, %r37, %r36, %r35;
	mul.wide.u32 	%rd50, %r38, 4;
	add.s64 	%rd51, %rd5, %rd50;
	ld.global.f32 	%f188, [%rd51];
	fma.rn.f32 	%f189, %f188, 0f3BBB989D, 0f3F000000;
	cvt.sat.f32.f32 	%f190, %f189;
	mov.f32 	%f191, 0f4B400001;
	mov.f32 	%f192, 0f437C0000;
	fma.rm.f32 	%f193, %f190, %f192, %f191;
	add.f32 	%f194, %f193, 0fCB40007F;
	neg.f32 	%f195, %f194;
	fma.rn.f32 	%f196, %f188, 0f3FB8AA3B, %f195;
	fma.rn.f32 	%f197, %f188, 0f32A57060, %f196;
	mov.b32 	%r39, %f193;
	shl.b32 	%r40, %r39, 23;
	mov.b32 	%f198, %r40;
	ex2.approx.ftz.f32 	%f199, %f197;
	mul.f32 	%f200, %f199, %f198;
	div.rn.f32 	%f201, %f200, %f209;
	mad.lo.s64 	%rd52, %rd19, %rd3, %rd49;
	add.s64 	%rd53, %rd52, %rd50;
	st.global.f32 	[%rd53], %f201;
	ret;

}
	// .globl	_Z21softmax_crossen_errorPfS_mi
.visible .entry _Z21softmax_crossen_errorPfS_mi(
	.param .u64 .ptr .align 1 _Z21softmax_crossen_errorPfS_mi_param_0,
	.param .u64 .ptr .align 1 _Z21softmax_crossen_errorPfS_mi_param_1,
	.param .u64 _Z21softmax_crossen_errorPfS_mi_param_2,
	.param .u32 _Z21softmax_crossen_errorPfS_mi_param_3
)
{
	.reg .pred 	%p<3>;
	.reg .b32 	%r<7>;
	.reg .b32 	%f<4>;
	.reg .b64 	%rd<13>;

	ld.param.u64 	%rd4, [_Z21softmax_crossen_errorPfS_mi_param_0];
	ld.param.u64 	%rd5, [_Z21softmax_crossen_errorPfS_mi_param_1];
	ld.param.u64 	%rd6, [_Z21softmax_crossen_errorPfS_mi_param_2];
	ld.param.u32 	%r1, [_Z21softmax_crossen_errorPfS_mi_param_3];
	cvta.to.global.u64 	%rd1, %rd5;
	cvta.to.global.u64 	%rd2, %rd4;
	mov.u32 	%r2, %ctaid.x;
	mov.u32 	%r3, %ntid.x;
	mov.u32 	%r4, %tid.x;
	mad.lo.s32 	%r5, %r2, %r3, %r4;
	cvt.s64.s32 	%rd3, %r5;
	setp.le.u64 	%p1, %rd6, %rd3;
	@%p1 bra 	$L__BB9_4;
	cvt.u32.u64 	%r6, %rd3;
	setp.ne.s32 	%p2, %r6, %r1;
	@%p2 bra 	$L__BB9_3;
	mul.wide.s32 	%rd10, %r1, 4;
	add.s64 	%rd11, %rd2, %rd10;
	ld.global.f32 	%f2, [%rd11];
	add.f32 	%f3, %f2, 0fBF800000;
	add.s64 	%rd12, %rd1, %rd10;
	st.global.f32 	[%rd12], %f3;
	bra.uni 	$L__BB9_4;
$L__BB9_3:
	shl.b64 	%rd7, %rd3, 2;
	add.s64 	%rd8, %rd2, %rd7;
	ld.global.f32 	%f1, [%rd8];
	add.s64 	%rd9, %rd1, %rd7;
	st.global.f32 	[%rd9], %f1;
$L__BB9_4:
	ret;

}
	// .globl	_Z20sigmoid_square_errorPfS_mi
.visible .entry _Z20sigmoid_square_errorPfS_mi(
	.param .u64 .ptr .align 1 _Z20sigmoid_square_errorPfS_mi_param_0,
	.param .u64 .ptr .align 1 _Z20sigmoid_square_errorPfS_mi_param_1,
	.param .u64 _Z20sigmoid_square_errorPfS_mi_param_2,
	.param .u32 _Z20sigmoid_square_errorPfS_mi_param_3
)
{
	.reg .pred 	%p<3>;
	.reg .b32 	%r<7>;
	.reg .b32 	%f<12>;
	.reg .b64 	%rd<13>;

	ld.param.u64 	%rd4, [_Z20sigmoid_square_errorPfS_mi_param_0];
	ld.param.u64 	%rd5, [_Z20sigmoid_square_errorPfS_mi_param_1];
	ld.param.u64 	%rd6, [_Z20sigmoid_square_errorPfS_mi_param_2];
	ld.param.u32 	%r1, [_Z20sigmoid_square_errorPfS_mi_param_3];
	cvta.to.global.u64 	%rd1, %rd5;
	cvta.to.global.u64 	%rd2, %rd4;
	mov.u32 	%r2, %ctaid.x;
	mov.u32 	%r3, %ntid.x;
	mov.u32 	%r4, %tid.x;
	mad.lo.s32 	%r5, %r2, %r3, %r4;
	cvt.s64.s32 	%rd3, %r5;
	setp.le.u64 	%p1, %rd6, %rd3;
	@%p1 bra 	$L__BB10_4;
	cvt.u32.u64 	%r6, %rd3;
	setp.ne.s32 	%p2, %r6, %r1;
	@%p2 bra 	$L__BB10_3;
	mul.wide.s32 	%rd10, %r1, 4;
	add.s64 	%rd11, %rd2, %rd10;
	ld.global.f32 	%f6, [%rd11];
	add.f32 	%f7, %f6, 0fBF800000;
	mul.f32 	%f8, %f6, %f7;
	mov.f32 	%f9, 0f3F800000;
	sub.f32 	%f10, %f9, %f6;
	mul.f32 	%f11, %f10, %f8;
	add.s64 	%rd12, %rd1, %rd10;
	st.global.f32 	[%rd12], %f11;
	bra.uni 	$L__BB10_4;
$L__BB10_3:
	shl.b64 	%rd7, %rd3, 2;
	add.s64 	%rd8, %rd2, %rd7;
	ld.global.f32 	%f1, [%rd8];
	mul.f32 	%f2, %f1, %f1;
	mov.f32 	%f3, 0f3F800000;
	sub.f32 	%f4, %f3, %f1;
	mul.f32 	%f5, %f2, %f4;
	add.s64 	%rd9, %rd1, %rd7;
	st.global.f32 	[%rd9], %f5;
$L__BB10_4:
	ret;

}
	// .globl	_Z13cross_entropyPfS_m
.visible .entry _Z13cross_entropyPfS_m(
	.param .u64 .ptr .align 1 _Z13cross_entropyPfS_m_param_0,
	.param .u64 .ptr .align 1 _Z13cross_entropyPfS_m_param_1,
	.param .u64 _Z13cross_entropyPfS_m_param_2
)
{


	ret;

}
	// .globl	_Z17mean_square_errorPfS_m
.visible .entry _Z17mean_square_errorPfS_m(
	.param .u64 .ptr .align 1 _Z17mean_square_errorPfS_m_param_0,
	.param .u64 .ptr .align 1 _Z17mean_square_errorPfS_m_param_1,
	.param .u64 _Z17mean_square_errorPfS_m_param_2
)
{


	ret;

}
	// .globl	_Z20weight_update_kernelPfS_S_f
.visible .entry _Z20weight_update_kernelPfS_S_f(
	.param .u64 .ptr .align 1 _Z20weight_update_kernelPfS_S_f_param_0,
	.param .u64 .ptr .align 1 _Z20weight_update_kernelPfS_S_f_param_1,
	.param .u64 .ptr .align 1 _Z20weight_update_kernelPfS_S_f_param_2,
	.param .f32 _Z20weight_update_kernelPfS_S_f_param_3
)
{
	.reg .b32 	%r<5>;
	.reg .b32 	%f<8>;
	.reg .b64 	%rd<13>;

	ld.param.u64 	%rd1, [_Z20weight_update_kernelPfS_S_f_param_0];
	ld.param.u64 	%rd2, [_Z20weight_update_kernelPfS_S_f_param_1];
	ld.param.u64 	%rd3, [_Z20weight_update_kernelPfS_S_f_param_2];
	ld.param.f32 	%f1, [_Z20weight_update_kernelPfS_S_f_param_3];
	cvta.to.global.u64 	%rd4, %rd3;
	cvta.to.global.u64 	%rd5, %rd2;
	cvta.to.global.u64 	%rd6, %rd1;
	mov.u32 	%r1, %tid.x;
	mov.u32 	%r2, %nctaid.x;
	mov.u32 	%r3, %ctaid.x;
	mad.lo.s32 	%r4, %r1, %r2, %r3;
	mul.wide.u32 	%rd7, %r1, 4;
	add.s64 	%rd8, %rd6, %rd7;
	ld.global.f32 	%f2, [%rd8];
	mul.f32 	%f3, %f2, %f1;
	mul.wide.u32 	%rd9, %r3, 4;
	add.s64 	%rd10, %rd5, %rd9;
	ld.global.f32 	%f4, [%rd10];
	mul.f32 	%f5, %f3, %f4;
	mul.wide.s32 	%rd11, %r4, 4;
	add.s64 	%rd12, %rd4, %rd11;
	ld.global.f32 	%f6, [%rd12];
	sub.f32 	%f7, %f6, %f5;
	st.global.f32 	[%rd12], %f7;
	ret;

}


// ===== COMPILED SASS (sm_100) =====

	.target	sm_100

	.elftype	@"ET_EXEC"


//--------------------- .note.nv.tkinfo           --------------------------
	.section	.note.nv.tkinfo,"",@"SHT_NOTE"
	.sectionflags	@"SHF_NOTE_NV_TKINFO"
	.tkinfo
        /*0018*/ 	.word	0x00000002
        /*0030*/ 	.string	""
        /*0030*/ 	.string	"ptxas"
        /*0030*/ 	.string	"Cuda compilation tools, release 13.0, V13.0.88"
        /*0030*/ 	.string	"Build cuda_13.0.r13.0/compiler.36424714_0"
        /*0030*/ 	.string	"-arch sm_100 -m 64 "



//--------------------- .note.nv.cuinfo           --------------------------
	.section	.note.nv.cuinfo,"",@"SHT_NOTE"
	.sectionflags	@"SHF_NOTE_NV_CUINFO"
        /*0018*/ 	.short	0x0002
        /*001a*/ 	.short	0x0064
        /*001c*/ 	.short	0x0082
	.zero		2


//--------------------- .nv.info                  --------------------------
	.section	.nv.info,"",@"SHT_CUDA_INFO"
	.align	4


	//----- nvinfo : EIATTR_REGCOUNT
	.align		4
        /*0000*/ 	.byte	0x04, 0x2f
        /*0002*/ 	.short	(.L_1 - .L_0)
	.align		4
.L_0:
        /*0004*/ 	.word	index@(_Z9matmulvecPfS_iiS_)
        /*0008*/ 	.word	0x0000001e


	//----- nvinfo : EIATTR_FRAME_SIZE
	.align		4
.L_1:
        /*000c*/ 	.byte	0x04, 0x11
        /*000e*/ 	.short	(.L_3 - .L_2)
	.align		4
.L_2:
        /*0010*/ 	.word	index@(_Z9matmulvecPfS_iiS_)
        /*0014*/ 	.word	0x00000000


	//----- nvinfo : EIATTR_REGCOUNT
	.align		4
.L_3:
        /*0018*/ 	.byte	0x04, 0x2f
        /*001a*/ 	.short	(.L_5 - .L_4)
	.align		4
.L_4:
        /*001c*/ 	.word	index@(_Z9matmulmat8c_matrixS_S_)
        /*0020*/ 	.word	0x00000020


	//----- nvinfo : EIATTR_FRAME_SIZE
	.align		4
.L_5:
        /*0024*/ 	.byte	0x04, 0x11
        /*0026*/ 	.short	(.L_7 - .L_6)
	.align		4
.L_6:
        /*0028*/ 	.word	index@(_Z9matmulmat8c_matrixS_S_)
        /*002c*/ 	.word	0x00000000


	//----- nvinfo : EIATTR_REGCOUNT
	.align		4
.L_7:
        /*0030*/ 	.byte	0x04, 0x2f
        /*0032*/ 	.short	(.L_9 - .L_8)
	.align		4
.L_8:
        /*0034*/ 	.word	index@(_Z10matTmulvecPfS_iiS_)
        /*0038*/ 	.word	0x00000020


	//----- nvinfo : EIATTR_FRAME_SIZE
	.align		4
.L_9:
        /*003c*/ 	.byte	0x04, 0x11
        /*003e*/ 	.short	(.L_11 - .L_10)
	.align		4
.L_10:
        /*0040*/ 	.word	index@(_Z10matTmulvecPfS_iiS_)
        /*0044*/ 	.word	0x00000000


	//----- nvinfo : EIATTR_REGCOUNT
	.align		4
.L_11:
        /*0048*/ 	.byte	0x04, 0x2f
        /*004a*/ 	.short	(.L_13 - .L_12)
	.align		4
.L_12:
        /*004c*/ 	.word	index@(_Z11relu_kernel8c_matrixS_)
        /*0050*/ 	.word	0x0000000c


	//----- nvinfo : EIATTR_FRAME_SIZE
	.align		4
.L_13:
        /*0054*/ 	.byte	0x04, 0x11
        /*0056*/ 	.short	(.L_15 - .L_14)
	.align		4
.L_14:
        /*0058*/ 	.word	index@(_Z11relu_kernel8c_matrixS_)
        /*005c*/ 	.word	0x00000000


	//----- nvinfo : EIATTR_REGCOUNT
	.align		4
.L_15:
        /*0060*/ 	.byte	0x04, 0x2f
        /*0062*/ 	.short	(.L_17 - .L_16)
	.align		4
.L_16:
        /*0064*/ 	.word	index@(_Z14sigmoid_kernelPfS_m)
        /*0068*/ 	.word	0x0000000f


	//----- nvinfo : EIATTR_FRAME_SIZE
	.align		4
.L_17:
        /*006c*/ 	.byte	0x04, 0x11
        /*006e*/ 	.short	(.L_19 - .L_18)
	.align		4
.L_18:
        /*0070*/ 	.word	index@($__internal_2_$__cuda_sm20_rcp_rn_f32_slowpath)
        /*0074*/ 	.word	0x00000000


	//----- nvinfo : EIATTR_FRAME_SIZE
	.align		4
.L_19:
        /*0078*/ 	.byte	0x04, 0x11
        /*007a*/ 	.short	(.L_21 - .L_20)
	.align		4
.L_20:
        /*007c*/ 	.word	index@(_Z14sigmoid_kernelPfS_m)
        /*0080*/ 	.word	0x00000000


	//----- nvinfo : EIATTR_REGCOUNT
	.align		4
.L_21:
        /*0084*/ 	.byte	0x04, 0x2f
        /*0086*/ 	.short	(.L_23 - .L_22)
	.align		4
.L_22:
        /*0088*/ 	.word	index@(_Z18sigmoid_derivativePfS_m)
        /*008c*/ 	.word	0x0000000f


	//----- nvinfo : EIATTR_FRAME_SIZE
	.align		4
.L_23:
        /*0090*/ 	.byte	0x04, 0x11
        /*0092*/ 	.short	(.L_25 - .L_24)
	.align		4
.L_24:
        /*0094*/ 	.word	index@($__internal_1_$__cuda_sm20_rcp_rn_f32_slowpath)
        /*0098*/ 	.word	0x00000000


	//----- nvinfo : EIATTR_FRAME_SIZE
	.align		4
.L_25:
        /*009c*/ 	.byte	0x04, 0x11
        /*009e*/ 	.short	(.L_27 - .L_26)
	.align		4
.L_26:
        /*00a0*/ 	.word	index@(_Z18sigmoid_derivativePfS_m)
        /*00a4*/ 	.word	0x00000000


	//----- nvinfo : EIATTR_REGCOUNT
	.align		4
.L_27:
        /*00a8*/ 	.byte	0x04, 0x2f
        /*00aa*/ 	.short	(.L_29 - .L_28)
	.align		4
.L_28:
        /*00ac*/ 	.word	index@(_Z14elementwisemulPfS_S_m)
        /*00b0*/ 	.word	0x0000000c


	//----- nvinfo : EIATTR_FRAME_SIZE
	.align		4
.L_29:
        /*00b4*/ 	.byte	0x04, 0x11
        /*00b6*/ 	.short	(.L_31 - .L_30)
	.align		4
.L_30:
        /*00b8*/ 	.word	index@(_Z14elementwisemulPfS_S_m)
        /*00bc*/ 	.word	0x00000000


	//----- nvinfo : EIATTR_REGCOUNT
	.align		4
.L_31:
        /*00c0*/ 	.byte	0x04, 0x2f
        /*00c2*/ 	.short	(.L_33 - .L_32)
	.align		4
.L_32:
        /*00c4*/ 	.word	index@(_Z15relu_derivativePfS_m)
        /*00c8*/ 	.word	0x0000000a


	//----- nvinfo : EIATTR_FRAME_SIZE
	.align		4
.L_33:
        /*00cc*/ 	.byte	0x04, 0x11
        /*00ce*/ 	.short	(.L_35 - .L_34)
	.align		4
.L_34:
        /*00d0*/ 	.word	index@(_Z15relu_derivativePfS_m)
        /*00d4*/ 	.word	0x00000000


	//----- nvinfo : EIATTR_REGCOUNT
	.align		4
.L_35:
        /*00d8*/ 	.byte	0x04, 0x2f
        /*00da*/ 	.short	(.L_37 - .L_36)
	.align		4
.L_36:
        /*00dc*/ 	.word	index@(_Z14softmax_kernel8c_matrixS_)
        /*00e0*/ 	.word	0x00000020


	//----- nvinfo : EIATTR_FRAME_SIZE
	.align		4
.L_37:
        /*00e4*/ 	.byte	0x04, 0x11
        /*00e6*/ 	.short	(.L_39 - .L_38)
	.align		4
.L_38:
        /*00e8*/ 	.word	index@($__internal_0_$__cuda_sm3x_div_rn_noftz_f32_slowpath)
        /*00ec*/ 	.word	0x00000000


	//----- nvinfo : EIATTR_FRAME_SIZE
	.align		4
.L_39:
        /*00f0*/ 	.byte	0x04, 0x11
        /*00f2*/ 	.short	(.L_41 - .L_40)
	.align		4
.L_40:
        /*00f4*/ 	.word	index@(_Z14softmax_kernel8c_matrixS_)
        /*00f8*/ 	.word	0x00000000


	//----- nvinfo : EIATTR_REGCOUNT
	.align		4
.L_41:
        /*00fc*/ 	.byte	0x04, 0x2f
        /*00fe*/ 	.short	(.L_43 - .L_42)
	.align		4
.L_42:
        /*0100*/ 	.word	index@(_Z21softmax_crossen_errorPfS_mi)
        /*0104*/ 	.word	0x0000000a


	//----- nvinfo : EIATTR_FRAME_SIZE
	.align		4
.L_43:
        /*0108*/ 	.byte	0x04, 0x11
        /*010a*/ 	.short	(.L_45 - .L_44)
	.align		4
.L_44:
        /*010c*/ 	.word	index@(_Z21softmax_crossen_errorPfS_mi)
        /*0110*/ 	.word	0x00000000


	//----- nvinfo : EIATTR_REGCOUNT
	.align		4
.L_45:
        /*0114*/ 	.byte	0x04, 0x2f
        /*0116*/ 	.short	(.L_47 - .L_46)
	.align		4
.L_46:
        /*0118*/ 	.word	index@(_Z20sigmoid_square_errorPfS_mi)
        /*011c*/ 	.word	0x0000000c


	//----- nvinfo : EIATTR_FRAME_SIZE
	.align		4
.L_47:
        /*0120*/ 	.byte	0x04, 0x11
        /*0122*/ 	.short	(.L_49 - .L_48)
	.align		4
.L_48:
        /*0124*/ 	.word	index@(_Z20sigmoid_square_errorPfS_mi)
        /*0128*/ 	.word	0x00000000


	//----- nvinfo : EIATTR_REGCOUNT
	.align		4
.L_49:
        /*012c*/ 	.byte	0x04, 0x2f
        /*012e*/ 	.short	(.L_51 - .L_50)
	.align		4
.L_50:
        /*0130*/ 	.word	index@(_Z13cross_entropyPfS_m)
        /*0134*/ 	.word	0x00000004


	//----- nvinfo : EIATTR_FRAME_SIZE
	.align		4
.L_51:
        /*0138*/ 	.byte	0x04, 0x11
        /*013a*/ 	.short	(.L_53 - .L_52)
	.align		4
.L_52:
        /*013c*/ 	.word	index@(_Z13cross_entropyPfS_m)
        /*0140*/ 	.word	0x00000000


	//----- nvinfo : EIATTR_REGCOUNT
	.align		4
.L_53:
        /*0144*/ 	.byte	0x04, 0x2f
        /*0146*/ 	.short	(.L_55 - .L_54)
	.align		4
.L_54:
        /*0148*/ 	.word	index@(_Z17mean_square_errorPfS_m)
        /*014c*/ 	.word	0x00000004


	//----- nvinfo : EIATTR_FRAME_SIZE
	.align		4
.L_55:
        /*0150*/ 	.byte	0x04, 0x11
        /*0152*/ 	.short	(.L_57 - .L_56)
	.align		4
.L_56:
        /*0154*/ 	.word	index@(_Z17mean_square_errorPfS_m)
        /*0158*/ 	.word	0x00000000


	//----- nvinfo : EIATTR_REGCOUNT
	.align		4
.L_57:
        /*015c*/ 	.byte	0x04, 0x2f
        /*015e*/ 	.short	(.L_59 - .L_58)
	.align		4
.L_58:
        /*0160*/ 	.word	index@(_Z20weight_update_kernelPfS_S_f)
        /*0164*/ 	.word	0x0000000c


	//----- nvinfo : EIATTR_FRAME_SIZE
	.align		4
.L_59:
        /*0168*/ 	.byte	0x04, 0x11
        /*016a*/ 	.short	(.L_61 - .L_60)
	.align		4
.L_60:
        /*016c*/ 	.word	index@(_Z20weight_update_kernelPfS_S_f)
        /*0170*/ 	.word	0x00000000


	//----- nvinfo : EIATTR_MIN_STACK_SIZE
	.align		4
.L_61:
        /*0174*/ 	.byte	0x04, 0x12
        /*0176*/ 	.short	(.L_63 - .L_62)
	.align		4
.L_62:
        /*0178*/ 	.word	index@(_Z20weight_update_kernelPfS_S_f)
        /*017c*/ 	.word	0x00000000


	//----- nvinfo : EIATTR_MIN_STACK_SIZE
	.align		4
.L_63:
        /*0180*/ 	.byte	0x04, 0x12
        /*0182*/ 	.short	(.L_65 - .L_64)
	.align		4
.L_64:
        /*0184*/ 	.word	index@(_Z17mean_square_errorPfS_m)
        /*0188*/ 	.word	0x00000000


	//----- nvinfo : EIATTR_MIN_STACK_SIZE
	.align		4
.L_65:
        /*018c*/ 	.byte	0x04, 0x12
        /*018e*/ 	.short	(.L_67 - .L_66)
	.align		4
.L_66:
        /*0190*/ 	.word	index@(_Z13cross_entropyPfS_m)
        /*0194*/ 	.word	0x00000000


	//----- nvinfo : EIATTR_MIN_STACK_SIZE
	.align		4
.L_67:
        /*0198*/ 	.byte	0x04, 0x12
        /*019a*/ 	.short	(.L_69 - .L_68)
	.align		4
.L_68:
        /*019c*/ 	.word	index@(_Z20sigmoid_square_errorPfS_mi)
        /*01a0*/ 	.word	0x00000000


	//----- nvinfo : EIATTR_MIN_STACK_SIZE
	.align		4
.L_69:
        /*01a4*/ 	.byte	0x04, 0x12
        /*01a6*/ 	.short	(.L_71 - .L_70)
	.align		4
.L_70:
        /*01a8*/ 	.word	index@(_Z21softmax_crossen_errorPfS_mi)
        /*01ac*/ 	.word	0x00000000


	//----- nvinfo : EIATTR_MIN_STACK_SIZE
	.align		4
.L_71:
        /*01b0*/ 	.byte	0x04, 0x12
        /*01b2*/ 	.short	(.L_73 - .L_72)
	.align		4
.L_72:
        /*01b4*/ 	.word	index@(_Z14softmax_kernel8c_matrixS_)
        /*01b8*/ 	.word	0x00000000


	//----- nvinfo : EIATTR_MIN_STACK_SIZE
	.align		4
.L_73:
        /*01bc*/ 	.byte	0x04, 0x12
        /*01be*/ 	.short	(.L_75 - .L_74)
	.align		4
.L_74:
        /*01c0*/ 	.word	index@(_Z15relu_derivativePfS_m)
        /*01c4*/ 	.word	0x00000000


	//----- nvinfo : EIATTR_MIN_STACK_SIZE
	.align		4
.L_75:
        /*01c8*/ 	.byte	0x04, 0x12
        /*01ca*/ 	.short	(.L_77 - .L_76)
	.align		4
.L_76:
        /*01cc*/ 	.word	index@(_Z14elementwisemulPfS_S_m)
        /*01d0*/ 	.word	0x00000000


	//----- nvinfo : EIATTR_MIN_STACK_SIZE
	.align		4
.L_77:
        /*01d4*/ 	.byte	0x04, 0x12
        /*01d6*/ 	.short	(.L_79 - .L_78)
	.align		4
.L_78:
        /*01d8*/ 	.word	index@(_Z18sigmoid_derivativePfS_m)
        /*01dc*/ 	.word	0x00000000


	//----- nvinfo : EIATTR_MIN_STACK_SIZE
	.align		4
.L_79:
        /*01e0*/ 	.byte	0x04, 0x12
        /*01e2*/ 	.short	(.L_81 - .L_80)
	.align		4
.L_80:
        /*01e4*/ 	.word	index@(_Z14sigmoid_kernelPfS_m)
        /*01e8*/ 	.word	0x00000000


	//----- nvinfo : EIATTR_MIN_STACK_SIZE
	.align		4
.L_81:
        /*01ec*/ 	.byte	0x04, 0x12
        /*01ee*/ 	.short	(.L_83 - .L_82)
	.align		4
.L_82:
        /*01f0*/ 	.word	index@(_Z11relu_kernel8c_matrixS_)
        /*01f4*/ 	.word	0x00000000


	//----- nvinfo : EIATTR_MIN_STACK_SIZE
	.align		4
.L_83:
        /*01f8*/ 	.byte	0x04, 0x12
        /*01fa*/ 	.short	(.L_85 - .L_84)
	.align		4
.L_84:
        /*01fc*/ 	.word	index@(_Z10matTmulvecPfS_iiS_)
        /*0200*/ 	.word	0x00000000


	//----- nvinfo : EIATTR_MIN_STACK_SIZE
	.align		4
.L_85:
        /*0204*/ 	.byte	0x04, 0x12
        /*0206*/ 	.short	(.L_87 - .L_86)
	.align		4
.L_86:
        /*0208*/ 	.word	index@(_Z9matmulmat8c_matrixS_S_)
        /*020c*/ 	.word	0x00000000


	//----- nvinfo : EIATTR_MIN_STACK_SIZE
	.align		4
.L_87:
        /*0210*/ 	.byte	0x04, 0x12
        /*0212*/ 	.short	(.L_89 - .L_88)
	.align		4
.L_88:
        /*0214*/ 	.word	index@(_Z9matmulvecPfS_iiS_)
        /*0218*/ 	.word	0x00000000
.L_89:


//--------------------- .nv.compat                --------------------------
	.section	.nv.compat,"",@"SHT_CUDA_COMPAT_INFO"
	.align	4
        /*0000*/ 	.byte	0x02, 0x09, 0x00, 0x00, 0x02, 0x02, 0x01, 0x00, 0x02, 0x05, 0x05, 0x00, 0x03, 0x07, 0x01, 0x01
        /*0010*/ 	.byte	0x02, 0x03, 0x00, 0x00, 0x02, 0x06, 0x01, 0x00, 0x04, 0x0b, 0x08, 0x00, 0x01, 0x00, 0x00, 0x00
        /*0020*/ 	.byte	0x00, 0x00, 0x00, 0x00


//--------------------- .nv.info._Z20weight_update_kernelPfS_S_f --------------------------
	.section	.nv.info._Z20weight_update_kernelPfS_S_f,"",@"SHT_CUDA_INFO"
	.sectionflags	@""
	.align	4


	//----- nvinfo : EIATTR_CUDA_API_VERSION
	.align		4
        /*0000*/ 	.byte	0x04, 0x37
        /*0002*/ 	.short	(.L_91 - .L_90)
.L_90:
        /*0004*/ 	.word	0x00000082


	//----- nvinfo : EIATTR_KPARAM_INFO
	.align		4
.L_91:
        /*0008*/ 	.byte	0x04, 0x17
        /*000a*/ 	.short	(.L_93 - .L_92)
.L_92:
        /*000c*/ 	.word	0x00000000
        /*0010*/ 	.short	0x0003
        /*0012*/ 	.short	0x0018
        /*0014*/ 	.byte	0x00, 0xf0, 0x11, 0x00


	//----- nvinfo : EIATTR_KPARAM_INFO
	.align		4
.L_93:
        /*0018*/ 	.byte	0x04, 0x17
        /*001a*/ 	.short	(.L_95 - .L_94)
.L_94:
        /*001c*/ 	.word	0x00000000
        /*0020*/ 	.short	0x0002
        /*0022*/ 	.short	0x0010
        /*0024*/ 	.byte	0x00, 0xf5, 0x21, 0x00


	//----- nvinfo : EIATTR_KPARAM_INFO
	.align		4
.L_95:
        /*0028*/ 	.byte	0x04, 0x17
        /*002a*/ 	.short	(.L_97 - .L_96)
.L_96:
        /*002c*/ 	.word	0x00000000
        /*0030*/ 	.short	0x0001
        /*0032*/ 	.short	0x0008
        /*0034*/ 	.byte	0x00, 0xf5, 0x21, 0x00


	//----- nvinfo : EIATTR_KPARAM_INFO
	.align		4
.L_97:
        /*0038*/ 	.byte	0x04, 0x17
        /*003a*/ 	.short	(.L_99 - .L_98)
.L_98:
        /*003c*/ 	.word	0x00000000
        /*0040*/ 	.short	0x0000
        /*0042*/ 	.short	0x0000
        /*0044*/ 	.byte	0x00, 0xf5, 0x21, 0x00


	//----- nvinfo : EIATTR_SPARSE_MMA_MASK
	.align		4
.L_99:
        /*0048*/ 	.byte	0x03, 0x50
        /*004a*/ 	.short	0x0000


	//----- nvinfo : EIATTR_MAXREG_COUNT
	.align		4
        /*004c*/ 	.byte	0x03, 0x1b
        /*004e*/ 	.short	0x00ff


	//----- nvinfo : EIATTR_MERCURY_ISA_VERSION
	.align		4
        /*0050*/ 	.byte	0x03, 0x5f
        /*0052*/ 	.short	0x0101


	//----- nvinfo : EIATTR_VRC_CTA_INIT_COUNT
	.align		4
        /*0054*/ 	.byte	0x02, 0x4a
	.zero		1
	.zero		1


	//----- nvinfo : EIATTR_EXIT_INSTR_OFFSETS
	.align		4
        /*0058*/ 	.byte	0x04, 0x1c
        /*005a*/ 	.short	(.L_101 - .L_100)


	//   ....[0]....
.L_100:
        /*005c*/ 	.word	0x00000130


	//----- nvinfo : EIATTR_CBANK_PARAM_SIZE
	.align		4
.L_101:
        /*0060*/ 	.byte	0x03, 0x19
        /*0062*/ 	.short	0x001c


	//----- nvinfo : EIATTR_PARAM_CBANK
	.align		4
        /*0064*/ 	.byte	0x04, 0x0a
        /*0066*/ 	.short	(.L_103 - .L_102)
	.align		4
.L_102:
        /*0068*/ 	.word	index@(.nv.constant0._Z20weight_update_kernelPfS_S_f)
        /*006c*/ 	.short	0x0380
        /*006e*/ 	.short	0x001c


	//----- nvinfo : EIATTR_SW_WAR
	.align		4
.L_103:
        /*0070*/ 	.byte	0x04, 0x36
        /*0072*/ 	.short	(.L_105 - .L_104)
.L_104:
        /*0074*/ 	.word	0x00000008
.L_105:


//--------------------- .nv.info._Z17mean_square_errorPfS_m --------------------------
	.section	.nv.info._Z17mean_square_errorPfS_m,"",@"SHT_CUDA_INFO"
	.sectionflags	@""
	.align	4


	//----- nvinfo : EIATTR_CUDA_API_VERSION
	.align		4
        /*0000*/ 	.byte	0x04, 0x37
        /*0002*/ 	.short	(.L_107 - .L_106)
.L_106:
        /*0004*/ 	.word	0x00000082


	//----- nvinfo : EIATTR_KPARAM_INFO
	.align		4
.L_107:
        /*0008*/ 	.byte	0x04, 0x17
        /*000a*/ 	.short	(.L_109 - .L_108)
.L_108:
        /*000c*/ 	.word	0x00000000
        /*0010*/ 	.short	0x0002
        /*0012*/ 	.short	0x0010
        /*0014*/ 	.byte	0x00, 0xf0, 0x21, 0x00


	//----- nvinfo : EIATTR_KPARAM_INFO
	.align		4
.L_109:
        /*0018*/ 	.byte	0x04, 0x17
        /*001a*/ 	.short	(.L_111 - .L_110)
.L_110:
        /*001c*/ 	.word	0x00000000
        /*0020*/ 	.short	0x0001
        /*0022*/ 	.short	0x0008
        /*0024*/ 	.byte	0x00, 0xf5, 0x21, 0x00


	//----- nvinfo : EIATTR_KPARAM_INFO
	.align		4
.L_111:
        /*0028*/ 	.byte	0x04, 0x17
        /*002a*/ 	.short	(.L_113 - .L_112)
.L_112:
        /*002c*/ 	.word	0x00000000
        /*0030*/ 	.short	0x0000
        /*0032*/ 	.short	0x0000
        /*0034*/ 	.byte	0x00, 0xf5, 0x21, 0x00


	//----- nvinfo : EIATTR_SPARSE_MMA_MASK
	.align		4
.L_113:
        /*0038*/ 	.byte	0x03, 0x50
        /*003a*/ 	.short	0x0000


	//----- nvinfo : EIATTR_MAXREG_COUNT
	.align		4
        /*003c*/ 	.byte	0x03, 0x1b
        /*003e*/ 	.short	0x00ff


	//----- nvinfo : EIATTR_MERCURY_ISA_VERSION
	.align		4
        /*0040*/ 	.byte	0x03, 0x5f
        /*0042*/ 	.short	0x0101


	//----- nvinfo : EIATTR_VRC_CTA_INIT_COUNT
	.align		4
        /*0044*/ 	.byte	0x02, 0x4a
	.zero		1
	.zero		1


	//----- nvinfo : EIATTR_EXIT_INSTR_OFFSETS
	.align		4
        /*0048*/ 	.byte	0x04, 0x1c
        /*004a*/ 	.short	(.L_115 - .L_114)


	//   ....[0]....
.L_114:
        /*004c*/ 	.word	0x00000010


	//----- nvinfo : EIATTR_CBANK_PARAM_SIZE
	.align		4
.L_115:
        /*0050*/ 	.byte	0x03, 0x19
        /*0052*/ 	.short	0x0018


	//----- nvinfo : EIATTR_PARAM_CBANK
	.align		4
        /*0054*/ 	.byte	0x04, 0x0a
        /*0056*/ 	.short	(.L_117 - .L_116)
	.align		4
.L_116:
        /*0058*/ 	.word	index@(.nv.constant0._Z17mean_square_errorPfS_m)
        /*005c*/ 	.short	0x0380
        /*005e*/ 	.short	0x0018


	//----- nvinfo : EIATTR_SW_WAR
	.align		4
.L_117:
        /*0060*/ 	.byte	0x04, 0x36
        /*0062*/ 	.short	(.L_119 - .L_118)
.L_118:
        /*0064*/ 	.word	0x00000008
.L_119:


//--------------------- .nv.info._Z13cross_entropyPfS_m --------------------------
	.section	.nv.info._Z13cross_entropyPfS_m,"",@"SHT_CUDA_INFO"
	.sectionflags	@""
	.align	4


	//----- nvinfo : EIATTR_CUDA_API_VERSION
	.align		4
        /*0000*/ 	.byte	0x04, 0x37
        /*0002*/ 	.short	(.L_121 - .L_120)
.L_120:
        /*0004*/ 	.word	0x00000082


	//----- nvinfo : EIATTR_KPARAM_INFO
	.align		4
.L_121:
        /*0008*/ 	.byte	0x04, 0x17
        /*000a*/ 	.short	(.L_123 - .L_122)
.L_122:
        /*000c*/ 	.word	0x00000000
        /*0010*/ 	.short	0x0002
        /*0012*/ 	.short	0x0010
        /*0014*/ 	.byte	0x00, 0xf0, 0x21, 0x00


	//----- nvinfo : EIATTR_KPARAM_INFO
	.align		4
.L_123:
        /*0018*/ 	.byte	0x04, 0x17
        /*001a*/ 	.short	(.L_125 - .L_124)
.L_124:
        /*001c*/ 	.word	0x00000000
        /*0020*/ 	.short	0x0001
        /*0022*/ 	.short	0x0008
        /*0024*/ 	.byte	0x00, 0xf5, 0x21, 0x00


	//----- nvinfo : EIATTR_KPARAM_INFO
	.align		4
.L_125:
        /*0028*/ 	.byte	0x04, 0x17
        /*002a*/ 	.short	(.L_127 - .L_126)
.L_126:
        /*002c*/ 	.word	0x00000000
        /*0030*/ 	.short	0x0000
        /*0032*/ 	.short	0x0000
        /*0034*/ 	.byte	0x00, 0xf5, 0x21, 0x00


	//----- nvinfo : EIATTR_SPARSE_MMA_MASK
	.align		4
.L_127:
        /*0038*/ 	.byte	0x03, 0x50
        /*003a*/ 	.short	0x0000


	//----- nvinfo : EIATTR_MAXREG_COUNT
	.align		4
        /*003c*/ 	.byte	0x03, 0x1b
        /*003e*/ 	.short	0x00ff


	//----- nvinfo : EIATTR_MERCURY_ISA_VERSION
	.align		4
        /*0040*/ 	.byte	0x03, 0x5f
        /*0042*/ 	.short	0x0101


	//----- nvinfo : EIATTR_VRC_CTA_INIT_COUNT
	.align		4
        /*0044*/ 	.byte	0x02, 0x4a
	.zero		1
	.zero		1


	//----- nvinfo : EIATTR_EXIT_INSTR_OFFSETS
	.align		4
        /*0048*/ 	.byte	0x04, 0x1c
        /*004a*/ 	.short	(.L_129 - .L_128)


	//   ....[0]....
.L_128:
        /*004c*/ 	.word	0x00000010


	//----- nvinfo : EIATTR_CBANK_PARAM_SIZE
	.align		4
.L_129:
        /*0050*/ 	.byte	0x03, 0x19
        /*0052*/ 	.short	0x0018


	//----- nvinfo : EIATTR_PARAM_CBANK
	.align		4
        /*0054*/ 	.byte	0x04, 0x0a
        /*0056*/ 	.short	(.L_131 - .L_130)
	.align		4
.L_130:
        /*0058*/ 	.word	index@(.nv.constant0._Z13cross_entropyPfS_m)
        /*005c*/ 	.short	0x0380
        /*005e*/ 	.short	0x0018


	//----- nvinfo : EIATTR_SW_WAR
	.align		4
.L_131:
        /*0060*/ 	.byte	0x04, 0x36
        /*0062*/ 	.short	(.L_133 - .L_132)
.L_132:
        /*0064*/ 	.word	0x00000008
.L_133:


//--------------------- .nv.info._Z20sigmoid_square_errorPfS_mi --------------------------
	.section	.nv.info._Z20sigmoid_square_errorPfS_mi,"",@"SHT_CUDA_INFO"
	.sectionflags	@""
	.align	4


	//----- nvinfo : EIATTR_CUDA_API_VERSION
	.align		4
        /*0000*/ 	.byte	0x04, 0x37
        /*0002*/ 	.short	(.L_135 - .L_134)
.L_134:
        /*0004*/ 	.word	0x00000082


	//----- nvinfo : EIATTR_KPARAM_INFO
	.align		4
.L_135:
        /*0008*/ 	.byte	0x04, 0x17
        /*000a*/ 	.short	(.L_137 - .L_136)
.L_136:
        /*000c*/ 	.word	0x00000000
        /*0010*/ 	.short	0x0003
        /*0012*/ 	.short	0x0018
        /*0014*/ 	.byte	0x00, 0xf0, 0x11, 0x00


	//----- nvinfo : EIATTR_KPARAM_INFO
	.align		4
.L_137:
        /*0018*/ 	.byte	0x04, 0x17
        /*001a*/ 	.short	(.L_139 - .L_138)
.L_138:
        /*001c*/ 	.word	0x00000000
        /*0020*/ 	.short	0x0002
        /*0022*/ 	.short	0x0010
        /*0024*/ 	.byte	0x00, 0xf0, 0x21, 0x00


	//----- nvinfo : EIATTR_KPARAM_INFO
	.align		4
.L_139:
        /*0028*/ 	.byte	0x04, 0x17
        /*002a*/ 	.short	(.L_141 - .L_140)
.L_140:
        /*002c*/ 	.word	0x00000000
        /*0030*/ 	.short	0x0001
        /*0032*/ 	.short	0x0008
        /*0034*/ 	.byte	0x00, 0xf5, 0x21, 0x00


	//----- nvinfo : EIATTR_KPARAM_INFO
	.align		4
.L_141:
        /*0038*/ 	.byte	0x04, 0x17
        /*003a*/ 	.short	(.L_143 - .L_142)
.L_142:
        /*003c*/ 	.word	0x00000000
        /*0040*/ 	.short	0x0000
        /*0042*/ 	.short	0x0000
        /*0044*/ 	.byte	0x00, 0xf5, 0x21, 0x00


	//----- nvinfo : EIATTR_SPARSE_MMA_MASK
	.align		4
.L_143:
        /*0048*/ 	.byte	0x03, 0x50
        /*004a*/ 	.short	0x0000


	//----- nvinfo : EIATTR_MAXREG_COUNT
	.align		4
        /*004c*/ 	.byte	0x03, 0x1b
        /*004e*/ 	.short	0x00ff


	//----- nvinfo : EIATTR_MERCURY_ISA_VERSION
	.align		4
        /*0050*/ 	.byte	0x03, 0x5f
        /*0052*/ 	.short	0x0101


	//----- nvinfo : EIATTR_VRC_CTA_INIT_COUNT
	.align		4
        /*0054*/ 	.byte	0x02, 0x4a
	.zero		1
	.zero		1


	//----- nvinfo : EIATTR_EXIT_INSTR_OFFSETS
	.align		4
        /*0058*/ 	.byte	0x04, 0x1c
        /*005a*/ 	.short	(.L_145 - .L_144)


	//   ....[0]....
.L_144:
        /*005c*/ 	.word	0x00000090


	//   ....[1]....
        /*0060*/ 	.word	0x00000180


	//   ....[2]....
        /*0064*/ 	.word	0x00000250


	//----- nvinfo : EIATTR_CRS_STACK_SIZE
	.align		4
.L_145:
        /*0068*/ 	.byte	0x04, 0x1e
        /*006a*/ 	.short	(.L_147 - .L_146)
.L_146:
        /*006c*/ 	.word	0x00000000


	//----- nvinfo : EIATTR_CBANK_PARAM_SIZE
	.align		4
.L_147:
        /*0070*/ 	.byte	0x03, 0x19
        /*0072*/ 	.short	0x001c


	//----- nvinfo : EIATTR_PARAM_CBANK
	.align		4
        /*0074*/ 	.byte	0x04, 0x0a
        /*0076*/ 	.short	(.L_149 - .L_148)
	.align		4
.L_148:
        /*0078*/ 	.word	index@(.nv.constant0._Z20sigmoid_square_errorPfS_mi)
        /*007c*/ 	.short	0x0380
        /*007e*/ 	.short	0x001c


	//----- nvinfo : EIATTR_SW_WAR
	.align		4
.L_149:
        /*0080*/ 	.byte	0x04, 0x36
        /*0082*/ 	.short	(.L_151 - .L_150)
.L_150:
        /*0084*/ 	.word	0x00000008
.L_151:


//--------------------- .nv.info._Z21softmax_crossen_errorPfS_mi --------------------------
	.section	.nv.info._Z21softmax_crossen_errorPfS_mi,"",@"SHT_CUDA_INFO"
	.sectionflags	@""
	.align	4


	//----- nvinfo : EIATTR_CUDA_API_VERSION
	.align		4
        /*0000*/ 	.byte	0x04, 0x37
        /*0002*/ 	.short	(.L_153 - .L_152)
.L_152:
        /*0004*/ 	.word	0x00000082


	//----- nvinfo : EIATTR_KPARAM_INFO
	.align		4
.L_153:
        /*0008*/ 	.byte	0x04, 0x17
        /*000a*/ 	.short	(.L_155 - .L_154)
.L_154:
        /*000c*/ 	.word	0x00000000
        /*0010*/ 	.short	0x0003
        /*0012*/ 	.short	0x0018
        /*0014*/ 	.byte	0x00, 0xf0, 0x11, 0x00


	//----- nvinfo : EIATTR_KPARAM_INFO
	.align		4
.L_155:
        /*0018*/ 	.byte	0x04, 0x17
        /*001a*/ 	.short	(.L_157 - .L_156)
.L_156:
        /*001c*/ 	.word	0x00000000
        /*0020*/ 	.short	0x0002
        /*0022*/ 	.short	0x0010
        /*0024*/ 	.byte	0x00, 0xf0, 0x21, 0x00


	//----- nvinfo : EIATTR_KPARAM_INFO
	.align		4
.L_157:
        /*0028*/ 	.byte	0x04, 0x17
        /*002a*/ 	.short	(.L_159 - .L_158)
.L_158:
        /*002c*/ 	.word	0x00000000
        /*0030*/ 	.short	0x0001
        /*0032*/ 	.short	0x0008
        /*0034*/ 	.byte	0x00, 0xf5, 0x21, 0x00


	//----- nvinfo : EIATTR_KPARAM_INFO
	.align		4
.L_159:
        /*0038*/ 	.byte	0x04, 0x17
        /*003a*/ 	.short	(.L_161 - .L_160)
.L_160:
        /*003c*/ 	.word	0x00000000
        /*0040*/ 	.short	0x0000
        /*0042*/ 	.short	0x0000
        /*0044*/ 	.byte	0x00, 0xf5, 0x21, 0x00


	//----- nvinfo : EIATTR_SPARSE_MMA_MASK
	.align		4
.L_161:
        /*0048*/ 	.byte	0x03, 0x50
        /*004a*/ 	.short	0x0000


	//----- nvinfo : EIATTR_MAXREG_COUNT
	.align		4
        /*004c*/ 	.byte	0x03, 0x1b
        /*004e*/ 	.short	0x00ff


	//----- nvinfo : EIATTR_MERCURY_ISA_VERSION
	.align		4
        /*0050*/ 	.byte	0x03, 0x5f
        /*0052*/ 	.short	0x0101


	//----- nvinfo : EIATTR_VRC_CTA_INIT_COUNT
	.align		4
        /*0054*/ 	.byte	0x02, 0x4a
	.zero		1
	.zero		1


	//----- nvinfo : EIATTR_EXIT_INSTR_OFFSETS
	.align		4
        /*0058*/ 	.byte	0x04, 0x1c
        /*005a*/ 	.short	(.L_163 - .L_162)


	//   ....[0]....
.L_162:
        /*005c*/ 	.word	0x00000090


	//   ....[1]....
        /*0060*/ 	.word	0x00000150


	//   ....[2]....
        /*0064*/ 	.word	0x000001f0


	//----- nvinfo : EIATTR_CRS_STACK_SIZE
	.align		4
.L_163:
        /*0068*/ 	.byte	0x04, 0x1e
        /*006a*/ 	.short	(.L_165 - .L_164)
.L_164:
        /*006c*/ 	.word	0x00000000


	//----- nvinfo : EIATTR_CBANK_PARAM_SIZE
	.align		4
.L_165:
        /*0070*/ 	.byte	0x03, 0x19
        /*0072*/ 	.short	0x001c


	//----- nvinfo : EIATTR_PARAM_CBANK
	.align		4
        /*0074*/ 	.byte	0x04, 0x0a
        /*0076*/ 	.short	(.L_167 - .L_166)
	.align		4
.L_166:
        /*0078*/ 	.word	index@(.nv.constant0._Z21softmax_crossen_errorPfS_mi)
        /*007c*/ 	.short	0x0380
        /*007e*/ 	.short	0x001c


	//----- nvinfo : EIATTR_SW_WAR
	.align		4
.L_167:
        /*0080*/ 	.byte	0x04, 0x36
        /*0082*/ 	.short	(.L_169 - .L_168)
.L_168:
        /*0084*/ 	.word	0x00000008
.L_169:


//--------------------- .nv.info._Z14softmax_kernel8c_matrixS_ --------------------------
	.section	.nv.info._Z14softmax_kernel8c_matrixS_,"",@"SHT_CUDA_INFO"
	.sectionflags	@""
	.align	4


	//----- nvinfo : EIATTR_CUDA_API_VERSION
	.align		4
        /*0000*/ 	.byte	0x04, 0x37
        /*0002*/ 	.short	(.L_171 - .L_170)
.L_170:
        /*0004*/ 	.word	0x00000082


	//----- nvinfo : EIATTR_KPARAM_INFO
	.align		4
.L_171:
        /*0008*/ 	.byte	0x04, 0x17
        /*000a*/ 	.short	(.L_173 - .L_172)
.L_172:
        /*000c*/ 	.word	0x00000000
        /*0010*/ 	.short	0x0001
        /*0012*/ 	.short	0x0028
        /*0014*/ 	.byte	0x00, 0xf0, 0xa1, 0x00


	//----- nvinfo : EIATTR_KPARAM_INFO
	.align		4
.L_173:
        /*0018*/ 	.byte	0x04, 0x17
        /*001a*/ 	.short	(.L_175 - .L_174)
.L_174:
        /*001c*/ 	.word	0x00000000
        /*0020*/ 	.short	0x0000
        /*0022*/ 	.short	0x0000
        /*0024*/ 	.byte	0x00, 0xf0, 0xa1, 0x00


	//----- nvinfo : EIATTR_SPARSE_MMA_MASK
	.align		4
.L_175:
        /*0028*/ 	.byte	0x03, 0x50
        /*002a*/ 	.short	0x0000


	//----- nvinfo : EIATTR_MAXREG_COUNT
	.align		4
        /*002c*/ 	.byte	0x03, 0x1b
        /*002e*/ 	.short	0x00ff


	//----- nvinfo : EIATTR_MERCURY_ISA_VERSION
	.align		4
        /*0030*/ 	.byte	0x03, 0x5f
        /*0032*/ 	.short	0x0101


	//----- nvinfo : EIATTR_VRC_CTA_INIT_COUNT
	.align		4
        /*0034*/ 	.byte	0x02, 0x4a
	.zero		1
	.zero		1


	//----- nvinfo : EIATTR_EXIT_INSTR_OFFSETS
	.align		4
        /*0038*/ 	.byte	0x04, 0x1c
        /*003a*/ 	.short	(.L_177 - .L_176)


	//   ....[0]....
.L_176:
        /*003c*/ 	.word	0x00001140


	//----- nvinfo : EIATTR_CRS_STACK_SIZE
	.align		4
.L_177:
        /*0040*/ 	.byte	0x04, 0x1e
        /*0042*/ 	.short	(.L_179 - .L_178)
.L_178:
        /*0044*/ 	.word	0x00000000


	//----- nvinfo : EIATTR_CBANK_PARAM_SIZE
	.align		4
.L_179:
        /*0048*/ 	.byte	0x03, 0x19
        /*004a*/ 	.short	0x0050


	//----- nvinfo : EIATTR_PARAM_CBANK
	.align		4
        /*004c*/ 	.byte	0x04, 0x0a
        /*004e*/ 	.short	(.L_181 - .L_180)
	.align		4
.L_180:
        /*0050*/ 	.word	index@(.nv.constant0._Z14softmax_kernel8c_matrixS_)
        /*0054*/ 	.short	0x0380
        /*0056*/ 	.short	0x0050


	//----- nvinfo : EIATTR_SW_WAR
	.align		4
.L_181:
        /*0058*/ 	.byte	0x04, 0x36
        /*005a*/ 	.short	(.L_183 - .L_182)
.L_182:
        /*005c*/ 	.word	0x00000008
.L_183:


//--------------------- .nv.info._Z15relu_derivativePfS_m --------------------------
	.section	.nv.info._Z15relu_derivativePfS_m,"",@"SHT_CUDA_INFO"
	.sectionflags	@""
	.align	4


	//----- nvinfo : EIATTR_CUDA_API_VERSION
	.align		4
        /*0000*/ 	.byte	0x04, 0x37
        /*0002*/ 	.short	(.L_185 - .L_184)
.L_184:
        /*0004*/ 	.word	0x00000082


	//----- nvinfo : EIATTR_KPARAM_INFO
	.align		4
.L_185:
        /*0008*/ 	.byte	0x04, 0x17
        /*000a*/ 	.short	(.L_187 - .L_186)
.L_186:
        /*000c*/ 	.word	0x00000000
        /*0010*/ 	.short	0x0002
        /*0012*/ 	.short	0x0010
        /*0014*/ 	.byte	0x00, 0xf0, 0x21, 0x00


	//----- nvinfo : EIATTR_KPARAM_INFO
	.align		4
.L_187:
        /*0018*/ 	.byte	0x04, 0x17
        /*001a*/ 	.short	(.L_189 - .L_188)
.L_188:
        /*001c*/ 	.word	0x00000000
        /*0020*/ 	.short	0x0001
        /*0022*/ 	.short	0x0008
        /*0024*/ 	.byte	0x00, 0xf5, 0x21, 0x00


	//----- nvinfo : EIATTR_KPARAM_INFO
	.align		4
.L_189:
        /*0028*/ 	.byte	0x04, 0x17
        /*002a*/ 	.short	(.L_191 - .L_190)
.L_190:
        /*002c*/ 	.word	0x00000000
        /*0030*/ 	.short	0x0000
        /*0032*/ 	.short	0x0000
        /*0034*/ 	.byte	0x00, 0xf5, 0x21, 0x00


	//----- nvinfo : EIATTR_SPARSE_MMA_MASK
	.align		4
.L_191:
        /*0038*/ 	.byte	0x03, 0x50
        /*003a*/ 	.short	0x0000


	//----- nvinfo : EIATTR_MAXREG_COUNT
	.align		4
        /*003c*/ 	.byte	0x03, 0x1b
        /*003e*/ 	.short	0x00ff


	//----- nvinfo : EIATTR_MERCURY_ISA_VERSION
	.align		4
        /*0040*/ 	.byte	0x03, 0x5f
        /*0042*/ 	.short	0x0101


	//----- nvinfo : EIATTR_VRC_CTA_INIT_COUNT
	.align		4
        /*0044*/ 	.byte	0x02, 0x4a
	.zero		1
	.zero		1


	//----- nvinfo : EIATTR_EXIT_INSTR_OFFSETS
	.align		4
        /*0048*/ 	.byte	0x04, 0x1c
        /*004a*/ 	.short	(.L_193 - .L_192)


	//   ....[0]....
.L_192:
        /*004c*/ 	.word	0x00000090


	//   ....[1]....
        /*0050*/ 	.word	0x00000160


	//   ....[2]....
        /*0054*/ 	.word	0x000001c0


	//----- nvinfo : EIATTR_CBANK_PARAM_SIZE
	.align		4
.L_193:
        /*0058*/ 	.byte	0x03, 0x19
        /*005a*/ 	.short	0x0018


	//----- nvinfo : EIATTR_PARAM_CBANK
	.align		4
        /*005c*/ 	.byte	0x04, 0x0a
        /*005e*/ 	.short	(.L_195 - .L_194)
	.align		4
.L_194:
        /*0060*/ 	.word	index@(.nv.constant0._Z15relu_derivativePfS_m)
        /*0064*/ 	.short	0x0380
        /*0066*/ 	.short	0x0018


	//----- nvinfo : EIATTR_SW_WAR
	.align		4
.L_195:
        /*0068*/ 	.byte	0x04, 0x36
        /*006a*/ 	.short	(.L_197 - .L_196)
.L_196:
        /*006c*/ 	.word	0x00000008
.L_197:


//--------------------- .nv.info._Z14elementwisemulPfS_S_m --------------------------
	.section	.nv.info._Z14elementwisemulPfS_S_m,"",@"SHT_CUDA_INFO"
	.sectionflags	@""
	.align	4


	//----- nvinfo : EIATTR_CUDA_API_VERSION
	.align		4
        /*0000*/ 	.byte	0x04, 0x37
        /*0002*/ 	.short	(.L_199 - .L_198)
.L_198:
        /*0004*/ 	.word	0x00000082


	//----- nvinfo : EIATTR_KPARAM_INFO
	.align		4
.L_199:
        /*0008*/ 	.byte	0x04, 0x17
        /*000a*/ 	.short	(.L_201 - .L_200)
.L_200:
        /*000c*/ 	.word	0x00000000
        /*0010*/ 	.short	0x0003
        /*0012*/ 	.short	0x0018
        /*0014*/ 	.byte	0x00, 0xf0, 0x21, 0x00


	//----- nvinfo : EIATTR_KPARAM_INFO
	.align		4
.L_201:
        /*0018*/ 	.byte	0x04, 0x17
        /*001a*/ 	.short	(.L_203 - .L_202)
.L_202:
        /*001c*/ 	.word	0x00000000
        /*0020*/ 	.short	0x0002
        /*0022*/ 	.short	0x0010
        /*0024*/ 	.byte	0x00, 0xf5, 0x21, 0x00


	//----- nvinfo : EIATTR_KPARAM_INFO
	.align		4
.L_203:
        /*0028*/ 	.byte	0x04, 0x17
        /*002a*/ 	.short	(.L_205 - .L_204)
.L_204:
        /*002c*/ 	.word	0x00000000
        /*0030*/ 	.short	0x0001
        /*0032*/ 	.short	0x0008
        /*0034*/ 	.byte	0x00, 0xf5, 0x21, 0x00


	//----- nvinfo : EIATTR_KPARAM_INFO
	.align		4
.L_205:
        /*0038*/ 	.byte	0x04, 0x17
        /*003a*/ 	.short	(.L_207 - .L_206)
.L_206:
        /*003c*/ 	.word	0x00000000
        /*0040*/ 	.short	0x0000
        /*0042*/ 	.short	0x0000
        /*0044*/ 	.byte	0x00, 0xf5, 0x21, 0x00


	//----- nvinfo : EIATTR_SPARSE_MMA_MASK
	.align		4
.L_207:
        /*0048*/ 	.byte	0x03, 0x50
        /*004a*/ 	.short	0x0000


	//----- nvinfo : EIATTR_MAXREG_COUNT
	.align		4
        /*004c*/ 	.byte	0x03, 0x1b
        /*004e*/ 	.short	0x00ff


	//----- nvinfo : EIATTR_MERCURY_ISA_VERSION
	.align		4
        /*0050*/ 	.byte	0x03, 0x5f
        /*0052*/ 	.short	0x0101


	//----- nvinfo : EIATTR_VRC_CTA_INIT_COUNT
	.align		4
        /*0054*/ 	.byte	0x02, 0x4a
	.zero		1
	.zero		1


	//----- nvinfo : EIATTR_EXIT_INSTR_OFFSETS
	.align		4
        /*0058*/ 	.byte	0x04, 0x1c
        /*005a*/ 	.short	(.L_209 - .L_208)


	//   ....[0]....
.L_208:
        /*005c*/ 	.word	0x00000090


	//   ....[1]....
        /*0060*/ 	.word	0x00000190


	//----- nvinfo : EIATTR_CBANK_PARAM_SIZE
	.align		4
.L_209:
        /*0064*/ 	.byte	0x03, 0x19
        /*0066*/ 	.short	0x0020


	//----- nvinfo : EIATTR_PARAM_CBANK
	.align		4
        /*0068*/ 	.byte	0x04, 0x0a
        /*006a*/ 	.short	(.L_211 - .L_210)
	.align		4
.L_210:
        /*006c*/ 	.word	index@(.nv.constant0._Z14elementwisemulPfS_S_m)
        /*0070*/ 	.short	0x0380
        /*0072*/ 	.short	0x0020


	//----- nvinfo : EIATTR_SW_WAR
	.align		4
.L_211:
        /*0074*/ 	.byte	0x04, 0x36
        /*0076*/ 	.short	(.L_213 - .L_212)
.L_212:
        /*0078*/ 	.word	0x00000008
.L_213:


//--------------------- .nv.info._Z18sigmoid_derivativePfS_m --------------------------
	.section	.nv.info._Z18sigmoid_derivativePfS_m,"",@"SHT_CUDA_INFO"
	.sectionflags	@""
	.align	4


	//----- nvinfo : EIATTR_CUDA_API_VERSION
	.align		4
        /*0000*/ 	.byte	0x04, 0x37
        /*0002*/ 	.short	(.L_215 - .L_214)
.L_214:
        /*0004*/ 	.word	0x00000082


	//----- nvinfo : EIATTR_KPARAM_INFO
	.align		4
.L_215:
        /*0008*/ 	.byte	0x04, 0x17
        /*000a*/ 	.short	(.L_217 - .L_216)
.L_216:
        /*000c*/ 	.word	0x00000000
        /*0010*/ 	.short	0x0002
        /*0012*/ 	.short	0x0010
        /*0014*/ 	.byte	0x00, 0xf0, 0x21, 0x00


	//----- nvinfo : EIATTR_KPARAM_INFO
	.align		4
.L_217:
        /*0018*/ 	.byte	0x04, 0x17
        /*001a*/ 	.short	(.L_219 - .L_218)
.L_218:
        /*001c*/ 	.word	0x00000000
        /*0020*/ 	.short	0x0001
        /*0022*/ 	.short	0x0008
        /*0024*/ 	.byte	0x00, 0xf5, 0x21, 0x00


	//----- nvinfo : EIATTR_KPARAM_INFO
	.align		4
.L_219:
        /*0028*/ 	.byte	0x04, 0x17
        /*002a*/ 	.short	(.L_221 - .L_220)
.L_220:
        /*002c*/ 	.word	0x00000000
        /*0030*/ 	.short	0x0000
        /*0032*/ 	.short	0x0000
        /*0034*/ 	.byte	0x00, 0xf5, 0x21, 0x00


	//----- nvinfo : EIATTR_SPARSE_MMA_MASK
	.align		4
.L_221:
        /*0038*/ 	.byte	0x03, 0x50
        /*003a*/ 	.short	0x0000


	//----- nvinfo : EIATTR_MAXREG_COUNT
	.align		4
        /*003c*/ 	.byte	0x03, 0x1b
        /*003e*/ 	.short	0x00ff


	//----- nvinfo : EIATTR_MERCURY_ISA_VERSION
	.align		4
        /*0040*/ 	.byte	0x03, 0x5f
        /*0042*/ 	.short	0x0101


	//----- nvinfo : EIATTR_VRC_CTA_INIT_COUNT
	.align		4
        /*0044*/ 	.byte	0x02, 0x4a
	.zero		1
	.zero		1


	//----- nvinfo : EIATTR_EXIT_INSTR_OFFSETS
	.align		4
        /*0048*/ 	.byte	0x04, 0x1c
        /*004a*/ 	.short	(.L_223 - .L_222)


	//   ....[0]....
.L_222:
        /*004c*/ 	.word	0x00000090


	//   ....[1]....
        /*0050*/ 	.word	0x000002f0


	//----- nvinfo : EIATTR_CRS_STACK_SIZE
	.align		4
.L_223:
        /*0054*/ 	.byte	0x04, 0x1e
        /*0056*/ 	.short	(.L_225 - .L_224)
.L_224:
        /*0058*/ 	.word	0x00000000


	//----- nvinfo : EIATTR_CBANK_PARAM_SIZE
	.align		4
.L_225:
        /*005c*/ 	.byte	0x03, 0x19
        /*005e*/ 	.short	0x0018


	//----- nvinfo : EIATTR_PARAM_CBANK
	.align		4
        /*0060*/ 	.byte	0x04, 0x0a
        /*0062*/ 	.short	(.L_227 - .L_226)
	.align		4
.L_226:
        /*0064*/ 	.word	index@(.nv.constant0._Z18sigmoid_derivativePfS_m)
        /*0068*/ 	.short	0x0380
        /*006a*/ 	.short	0x0018


	//----- nvinfo : EIATTR_SW_WAR
	.align		4
.L_227:
        /*006c*/ 	.byte	0x04, 0x36
        /*006e*/ 	.short	(.L_229 - .L_228)
.L_228:
        /*0070*/ 	.word	0x00000008
.L_229:


//--------------------- .nv.info._Z14sigmoid_kernelPfS_m --------------------------
	.section	.nv.info._Z14sigmoid_kernelPfS_m,"",@"SHT_CUDA_INFO"
	.sectionflags	@""
	.align	4


	//----- nvinfo : EIATTR_CUDA_API_VERSION
	.align		4
        /*0000*/ 	.byte	0x04, 0x37
        /*0002*/ 	.short	(.L_231 - .L_230)
.L_230:
        /*0004*/ 	.word	0x00000082


	//----- nvinfo : EIATTR_KPARAM_INFO
	.align		4
.L_231:
        /*0008*/ 	.byte	0x04, 0x17
        /*000a*/ 	.short	(.L_233 - .L_232)
.L_232:
        /*000c*/ 	.word	0x00000000
        /*0010*/ 	.short	0x0002
        /*0012*/ 	.short	0x0010
        /*0014*/ 	.byte	0x00, 0xf0, 0x21, 0x00


	//----- nvinfo : EIATTR_KPARAM_INFO
	.align		4
.L_233:
        /*0018*/ 	.byte	0x04, 0x17
        /*001a*/ 	.short	(.L_235 - .L_234)
.L_234:
        /*001c*/ 	.word	0x00000000
        /*0020*/ 	.short	0x0001
        /*0022*/ 	.short	0x0008
        /*0024*/ 	.byte	0x00, 0xf5, 0x21, 0x00


	//----- nvinfo : EIATTR_KPARAM_INFO
	.align		4
.L_235:
        /*0028*/ 	.byte	0x04, 0x17
        /*002a*/ 	.short	(.L_237 - .L_236)
.L_236:
        /*002c*/ 	.word	0x00000000
        /*0030*/ 	.short	0x0000
        /*0032*/ 	.short	0x0000
        /*0034*/ 	.byte	0x00, 0xf5, 0x21, 0x00


	//----- nvinfo : EIATTR_SPARSE_MMA_MASK
	.align		4
.L_237:
        /*0038*/ 	.byte	0x03, 0x50
        /*003a*/ 	.short	0x0000


	//----- nvinfo : EIATTR_MAXREG_COUNT
	.align		4
        /*003c*/ 	.byte	0x03, 0x1b
        /*003e*/ 	.short	0x00ff


	//----- nvinfo : EIATTR_MERCURY_ISA_VERSION
	.align		4
        /*0040*/ 	.byte	0x03, 0x5f
        /*0042*/ 	.short	0x0101


	//----- nvinfo : EIATTR_VRC_CTA_INIT_COUNT
	.align		4
        /*0044*/ 	.byte	0x02, 0x4a
	.zero		1
	.zero		1


	//----- nvinfo : EIATTR_EXIT_INSTR_OFFSETS
	.align		4
        /*0048*/ 	.byte	0x04, 0x1c
        /*004a*/ 	.short	(.L_239 - .L_238)


	//   ....[0]....
.L_238:
        /*004c*/ 	.word	0x00000090


	//   ....[1]....
        /*0050*/ 	.word	0x000002d0


	//----- nvinfo : EIATTR_CRS_STACK_SIZE
	.align		4
.L_239:
        /*0054*/ 	.byte	0x04, 0x1e
        /*0056*/ 	.short	(.L_241 - .L_240)
.L_240:
        /*0058*/ 	.word	0x00000000


	//----- nvinfo : EIATTR_CBANK_PARAM_SIZE
	.align		4
.L_241:
        /*005c*/ 	.byte	0x03, 0x19
        /*005e*/ 	.short	0x0018


	//----- nvinfo : EIATTR_PARAM_CBANK
	.align		4
        /*0060*/ 	.byte	0x04, 0x0a
        /*0062*/ 	.short	(.L_243 - .L_242)
	.align		4
.L_242:
        /*0064*/ 	.word	index@(.nv.constant0._Z14sigmoid_kernelPfS_m)
        /*0068*/ 	.short	0x0380
        /*006a*/ 	.short	0x0018


	//----- nvinfo : EIATTR_SW_WAR
	.align		4
.L_243:
        /*006c*/ 	.byte	0x04, 0x36
        /*006e*/ 	.short	(.L_245 - .L_244)
.L_244:
        /*0070*/ 	.word	0x00000008
.L_245:


//--------------------- .nv.info._Z11relu_kernel8c_matrixS_ --------------------------
	.section	.nv.info._Z11relu_kernel8c_matrixS_,"",@"SHT_CUDA_INFO"
	.sectionflags	@""
	.align	4


	//----- nvinfo : EIATTR_CUDA_API_VERSION
	.align		4
        /*0000*/ 	.byte	0x04, 0x37
        /*0002*/ 	.short	(.L_247 - .L_246)
.L_246:
        /*0004*/ 	.word	0x00000082


	//----- nvinfo : EIATTR_KPARAM_INFO
	.align		4
.L_247:
        /*0008*/ 	.byte	0x04, 0x17
        /*000a*/ 	.short	(.L_249 - .L_248)
.L_248:
        /*000c*/ 	.word	0x00000000
        /*0010*/ 	.short	0x0001
        /*0012*/ 	.short	0x0028
        /*0014*/ 	.byte	0x00, 0xf0, 0xa1, 0x00


	//----- nvinfo : EIATTR_KPARAM_INFO
	.align		4
.L_249:
        /*0018*/ 	.byte	0x04, 0x17
        /*001a*/ 	.short	(.L_251 - .L_250)
.L_250:
        /*001c*/ 	.word	0x00000000
        /*0020*/ 	.short	0x0000
        /*0022*/ 	.short	0x0000
        /*0024*/ 	.byte	0x00, 0xf0, 0xa1, 0x00


	//----- nvinfo : EIATTR_SPARSE_MMA_MASK
	.align		4
.L_251:
        /*0028*/ 	.byte	0x03, 0x50
        /*002a*/ 	.short	0x0000


	//----- nvinfo : EIATTR_MAXREG_COUNT
	.align		4
        /*002c*/ 	.byte	0x03, 0x1b
        /*002e*/ 	.short	0x00ff


	//----- nvinfo : EIATTR_MERCURY_ISA_VERSION
	.align		4
        /*0030*/ 	.byte	0x03, 0x5f
        /*0032*/ 	.short	0x0101


	//----- nvinfo : EIATTR_VRC_CTA_INIT_COUNT
	.align		4
        /*0034*/ 	.byte	0x02, 0x4a
	.zero		1
	.zero		1


	//----- nvinfo : EIATTR_EXIT_INSTR_OFFSETS
	.align		4
        /*0038*/ 	.byte	0x04, 0x1c
        /*003a*/ 	.short	(.L_253 - .L_252)


	//   ....[0]....
.L_252:
        /*003c*/ 	.word	0x000001d0


	//----- nvinfo : EIATTR_CBANK_PARAM_SIZE
	.align		4
.L_253:
        /*0040*/ 	.byte	0x03, 0x19
        /*0042*/ 	.short	0x0050


	//----- nvinfo : EIATTR_PARAM_CBANK
	.align		4
        /*0044*/ 	.byte	0x04, 0x0a
        /*0046*/ 	.short	(.L_255 - .L_254)
	.align		4
.L_254:
        /*0048*/ 	.word	index@(.nv.constant0._Z11relu_kernel8c_matrixS_)
        /*004c*/ 	.short	0x0380
        /*004e*/ 	.short	0x0050


	//----- nvinfo : EIATTR_SW_WAR
	.align		4
.L_255:
        /*0050*/ 	.byte	0x04, 0x36
        /*0052*/ 	.short	(.L_257 - .L_256)
.L_256:
        /*0054*/ 	.word	0x00000008
.L_257:


//--------------------- .nv.info._Z10matTmulvecPfS_iiS_ --------------------------
	.section	.nv.info._Z10matTmulvecPfS_iiS_,"",@"SHT_CUDA_INFO"
	.sectionflags	@""
	.align	4


	//----- nvinfo : EIATTR_CUDA_API_VERSION
	.align		4
        /*0000*/ 	.byte	0x04, 0x37
        /*0002*/ 	.short	(.L_259 - .L_258)
.L_258:
        /*0004*/ 	.word	0x00000082


	//----- nvinfo : EIATTR_KPARAM_INFO
	.align		4
.L_259:
        /*0008*/ 	.byte	0x04, 0x17
        /*000a*/ 	.short	(.L_261 - .L_260)
.L_260:
        /*000c*/ 	.word	0x00000000
        /*0010*/ 	.short	0x0004
        /*0012*/ 	.short	0x0018
        /*0014*/ 	.byte	0x00, 0xf5, 0x21, 0x00


	//----- nvinfo : EIATTR_KPARAM_INFO
	.align		4
.L_261:
        /*0018*/ 	.byte	0x04, 0x17
        /*001a*/ 	.short	(.L_263 - .L_262)
.L_262:
        /*001c*/ 	.word	0x00000000
        /*0020*/ 	.short	0x0003
        /*0022*/ 	.short	0x0014
        /*0024*/ 	.byte	0x00, 0xf0, 0x11, 0x00


	//----- nvinfo : EIATTR_KPARAM_INFO
	.align		4
.L_263:
        /*0028*/ 	.byte	0x04, 0x17
        /*002a*/ 	.short	(.L_265 - .L_264)
.L_264:
        /*002c*/ 	.word	0x00000000
        /*0030*/ 	.short	0x0002
        /*0032*/ 	.short	0x0010
        /*0034*/ 	.byte	0x00, 0xf0, 0x11, 0x00


	//----- nvinfo : EIATTR_KPARAM_INFO
	.align		4
.L_265:
        /*0038*/ 	.byte	0x04, 0x17
        /*003a*/ 	.short	(.L_267 - .L_266)
.L_266:
        /*003c*/ 	.word	0x00000000
        /*0040*/ 	.short	0x0001
        /*0042*/ 	.short	0x0008
        /*0044*/ 	.byte	0x00, 0xf5, 0x21, 0x00


	//----- nvinfo : EIATTR_KPARAM_INFO
	.align		4
.L_267:
        /*0048*/ 	.byte	0x04, 0x17
        /*004a*/ 	.short	(.L_269 - .L_268)
.L_268:
        /*004c*/ 	.word	0x00000000
        /*0050*/ 	.short	0x0000
        /*0052*/ 	.short	0x0000
        /*0054*/ 	.byte	0x00, 0xf5, 0x21, 0x00


	//----- nvinfo : EIATTR_SPARSE_MMA_MASK
	.align		4
.L_269:
        /*0058*/ 	.byte	0x03, 0x50
        /*005a*/ 	.short	0x0000


	//----- nvinfo : EIATTR_MAXREG_COUNT
	.align		4
        /*005c*/ 	.byte	0x03, 0x1b
        /*005e*/ 	.short	0x00ff


	//----- nvinfo : EIATTR_MERCURY_ISA_VERSION
	.align		4
        /*0060*/ 	.byte	0x03, 0x5f
        /*0062*/ 	.short	0x0101


	//----- nvinfo : EIATTR_VRC_CTA_INIT_COUNT
	.align		4
        /*0064*/ 	.byte	0x02, 0x4a
	.zero		1
	.zero		1


	//----- nvinfo : EIATTR_EXIT_INSTR_OFFSETS
	.align		4
        /*0068*/ 	.byte	0x04, 0x1c
        /*006a*/ 	.short	(.L_271 - .L_270)


	//   ....[0]....
.L_270:
        /*006c*/ 	.word	0x00000070


	//   ....[1]....
        /*0070*/ 	.word	0x00000bd0


	//----- nvinfo : EIATTR_CBANK_PARAM_SIZE
	.align		4
.L_271:
        /*0074*/ 	.byte	0x03, 0x19
        /*0076*/ 	.short	0x0020


	//----- nvinfo : EIATTR_PARAM_CBANK
	.align		4
        /*0078*/ 	.byte	0x04, 0x0a
        /*007a*/ 	.short	(.L_273 - .L_272)
	.align		4
.L_272:
        /*007c*/ 	.word	index@(.nv.constant0._Z10matTmulvecPfS_iiS_)
        /*0080*/ 	.short	0x0380
        /*0082*/ 	.short	0x0020


	//----- nvinfo : EIATTR_SW_WAR
	.align		4
.L_273:
        /*0084*/ 	.byte	0x04, 0x36
        /*0086*/ 	.short	(.L_275 - .L_274)
.L_274:
        /*0088*/ 	.word	0x00000008
.L_275:


//--------------------- .nv.info._Z9matmulmat8c_matrixS_S_ --------------------------
	.section	.nv.info._Z9matmulmat8c_matrixS_S_,"",@"SHT_CUDA_INFO"
	.sectionflags	@""
	.align	4


	//----- nvinfo : EIATTR_CUDA_API_VERSION
	.align		4
        /*0000*/ 	.byte	0x04, 0x37
        /*0002*/ 	.short	(.L_277 - .L_276)
.L_276:
        /*0004*/ 	.word	0x00000082


	//----- nvinfo : EIATTR_KPARAM_INFO
	.align		4
.L_277:
        /*0008*/ 	.byte	0x04, 0x17
        /*000a*/ 	.short	(.L_279 - .L_278)
.L_278:
        /*000c*/ 	.word	0x00000000
        /*0010*/ 	.short	0x0002
        /*0012*/ 	.short	0x0050
        /*0014*/ 	.byte	0x00, 0xf0, 0xa1, 0x00


	//----- nvinfo : EIATTR_KPARAM_INFO
	.align		4
.L_279:
        /*0018*/ 	.byte	0x04, 0x17
        /*001a*/ 	.short	(.L_281 - .L_280)
.L_280:
        /*001c*/ 	.word	0x00000000
        /*0020*/ 	.short	0x0001
        /*0022*/ 	.short	0x0028
        /*0024*/ 	.byte	0x00, 0xf0, 0xa1, 0x00


	//----- nvinfo : EIATTR_KPARAM_INFO
	.align		4
.L_281:
        /*0028*/ 	.byte	0x04, 0x17
        /*002a*/ 	.short	(.L_283 - .L_282)
.L_282:
        /*002c*/ 	.word	0x00000000
        /*0030*/ 	.short	0x0000
        /*0032*/ 	.short	0x0000
        /*0034*/ 	.byte	0x00, 0xf0, 0xa1, 0x00


	//----- nvinfo : EIATTR_SPARSE_MMA_MASK
	.align		4
.L_283:
        /*0038*/ 	.byte	0x03, 0x50
        /*003a*/ 	.short	0x0000


	//----- nvinfo : EIATTR_MAXREG_COUNT
	.align		4
        /*003c*/ 	.byte	0x03, 0x1b
        /*003e*/ 	.short	0x00ff


	//----- nvinfo : EIATTR_MERCURY_ISA_VERSION
	.align		4
        /*0040*/ 	.byte	0x03, 0x5f
        /*0042*/ 	.short	0x0101


	//----- nvinfo : EIATTR_VRC_CTA_INIT_COUNT
	.align		4
        /*0044*/ 	.byte	0x02, 0x4a
	.zero		1
	.zero		1


	//----- nvinfo : EIATTR_EXIT_INSTR_OFFSETS
	.align		4
        /*0048*/ 	.byte	0x04, 0x1c
        /*004a*/ 	.short	(.L_285 - .L_284)


	//   ....[0]....
.L_284:
        /*004c*/ 	.word	0x00001500


	//----- nvinfo : EIATTR_CBANK_PARAM_SIZE
	.align		4
.L_285:
        /*0050*/ 	.byte	0x03, 0x19
        /*0052*/ 	.short	0x0078


	//----- nvinfo : EIATTR_PARAM_CBANK
	.align		4
        /*0054*/ 	.byte	0x04, 0x0a
        /*0056*/ 	.short	(.L_287 - .L_286)
	.align		4
.L_286:
        /*0058*/ 	.word	index@(.nv.constant0._Z9matmulmat8c_matrixS_S_)
        /*005c*/ 	.short	0x0380
        /*005e*/ 	.short	0x0078


	//----- nvinfo : EIATTR_SW_WAR
	.align		4
.L_287:
        /*0060*/ 	.byte	0x04, 0x36
        /*0062*/ 	.short	(.L_289 - .L_288)
.L_288:
        /*0064*/ 	.word	0x00000008
.L_289:


//--------------------- .nv.info._Z9matmulvecPfS_iiS_ --------------------------
	.section	.nv.info._Z9matmulvecPfS_iiS_,"",@"SHT_CUDA_INFO"
	.sectionflags	@""
	.align	4


	//----- nvinfo : EIATTR_CUDA_API_VERSION
	.align		4
        /*0000*/ 	.byte	0x04, 0x37
        /*0002*/ 	.short	(.L_291 - .L_290)
.L_290:
        /*0004*/ 	.word	0x00000082


	//----- nvinfo : EIATTR_KPARAM_INFO
	.align		4
.L_291:
        /*0008*/ 	.byte	0x04, 0x17
        /*000a*/ 	.short	(.L_293 - .L_292)
.L_292:
        /*000c*/ 	.word	0x00000000
        /*0010*/ 	.short	0x0004
        /*0012*/ 	.short	0x0018
        /*0014*/ 	.byte	0x00, 0xf5, 0x21, 0x00


	//----- nvinfo : EIATTR_KPARAM_INFO
	.align		4
.L_293:
        /*0018*/ 	.byte	0x04, 0x17
        /*001a*/ 	.short	(.L_295 - .L_294)
.L_294:
        /*001c*/ 	.word	0x00000000
        /*0020*/ 	.short	0x0003
        /*0022*/ 	.short	0x0014
        /*0024*/ 	.byte	0x00, 0xf0, 0x11, 0x00


	//----- nvinfo : EIATTR_KPARAM_INFO
	.align		4
.L_295:
        /*0028*/ 	.byte	0x04, 0x17
        /*002a*/ 	.short	(.L_297 - .L_296)
.L_296:
        /*002c*/ 	.word	0x00000000
        /*0030*/ 	.short	0x0002
        /*0032*/ 	.short	0x0010
        /*0034*/ 	.byte	0x00, 0xf0, 0x11, 0x00


	//----- nvinfo : EIATTR_KPARAM_INFO
	.align		4
.L_297:
        /*0038*/ 	.byte	0x04, 0x17
        /*003a*/ 	.short	(.L_299 - .L_298)
.L_298:
        /*003c*/ 	.word	0x00000000
        /*0040*/ 	.short	0x0001
        /*0042*/ 	.short	0x0008
        /*0044*/ 	.byte	0x00, 0xf5, 0x21, 0x00


	//----- nvinfo : EIATTR_KPARAM_INFO
	.align		4
.L_299:
        /*0048*/ 	.byte	0x04, 0x17
        /*004a*/ 	.short	(.L_301 - .L_300)
.L_300:
        /*004c*/ 	.word	0x00000000
        /*0050*/ 	.short	0x0000
        /*0052*/ 	.short	0x0000
        /*0054*/ 	.byte	0x00, 0xf5, 0x21, 0x00


	//----- nvinfo : EIATTR_SPARSE_MMA_MASK
	.align		4
.L_301:
        /*0058*/ 	.byte	0x03, 0x50
        /*005a*/ 	.short	0x0000


	//----- nvinfo : EIATTR_MAXREG_COUNT
	.align		4
        /*005c*/ 	.byte	0x03, 0x1b
        /*005e*/ 	.short	0x00ff


	//----- nvinfo : EIATTR_MERCURY_ISA_VERSION
	.align		4
        /*0060*/ 	.byte	0x03, 0x5f
        /*0062*/ 	.short	0x0101


	//----- nvinfo : EIATTR_VRC_CTA_INIT_COUNT
	.align		4
        /*0064*/ 	.byte	0x02, 0x4a
	.zero		1
	.zero		1


	//----- nvinfo : EIATTR_EXIT_INSTR_OFFSETS
	.align		4
        /*0068*/ 	.byte	0x04, 0x1c
        /*006a*/ 	.short	(.L_303 - .L_302)


	//   ....[0]....
.L_302:
        /*006c*/ 	.word	0x00000070


	//   ....[1]....
        /*0070*/ 	.word	0x00000a90


	//----- nvinfo : EIATTR_CBANK_PARAM_SIZE
	.align		4
.L_303:
        /*0074*/ 	.byte	0x03, 0x19
        /*0076*/ 	.short	0x0020


	//----- nvinfo : EIATTR_PARAM_CBANK
	.align		4
        /*0078*/ 	.byte	0x04, 0x0a
        /*007a*/ 	.short	(.L_305 - .L_304)
	.align		4
.L_304:
        /*007c*/ 	.word	index@(.nv.constant0._Z9matmulvecPfS_iiS_)
        /*0080*/ 	.short	0x0380
        /*0082*/ 	.short	0x0020


	//----- nvinfo : EIATTR_SW_WAR
	.align		4
.L_305:
        /*0084*/ 	.byte	0x04, 0x36
        /*0086*/ 	.short	(.L_307 - .L_306)
.L_306:
        /*0088*/ 	.word	0x00000008
.L_307:


//--------------------- .nv.callgraph             --------------------------
	.section	.nv.callgraph,"",@"SHT_CUDA_CALLGRAPH"
	.align	4
	.sectionentsize	8
	.align		4
        /*0000*/ 	.word	0x00000000
	.align		4
        /*0004*/ 	.word	0xffffffff
	.align		4
        /*0008*/ 	.word	0x00000000
	.align		4
        /*000c*/ 	.word	0xfffffffe
	.align		4
        /*0010*/ 	.word	0x00000000
	.align		4
        /*0014*/ 	.word	0xfffffffd
	.align		4
        /*0018*/ 	.word	0x00000000
	.align		4
        /*001c*/ 	.word	0xfffffffc


//--------------------- .text._Z20weight_update_kernelPfS_S_f --------------------------
	.section	.text._Z20weight_update_kernelPfS_S_f,"ax",@progbits
	.align	128
        .global         _Z20weight_update_kernelPfS_S_f
        .type           _Z20weight_update_kernelPfS_S_f,@function
        .size           _Z20weight_update_kernelPfS_S_f,(.L_x_69 - _Z20weight_update_kernelPfS_S_f)
        .other          _Z20weight_update_kernelPfS_S_f,@"STO_CUDA_ENTRY STV_DEFAULT"
_Z20weight_update_kernelPfS_S_f:
.text._Z20weight_update_kernelPfS_S_f:
[----:B------:R-:W-:Y:S01]  /*0000*/  LDC R1, c[0x0][0x37c] ;  /* 0x0000df00ff017b82 */ /* 0x000fe20000000800 */
[----:B------:R-:W0:Y:S07]  /*0010*/  S2R R9, SR_TID.X ;  /* 0x0000000000097919 */ /* 0x000e2e0000002100 */
[----:B------:R-:W0:Y:S01]  /*0020*/  LDC.64 R2, c[0x0][0x380] ;  /* 0x0000e000ff027b82 */ /* 0x000e220000000a00 */
[----:B------:R-:W1:Y:S01]  /*0030*/  LDCU UR6, c[0x0][0x370] ;  /* 0x00006e00ff0677ac */ /* 0x000e620008000800 */
[----:B------:R-:W1:Y:S01]  /*0040*/  S2R R0, SR_CTAID.X ;  /* 0x0000000000007919 */ /* 0x000e620000002500 */
[----:B------:R-:W2:Y:S05]  /*0050*/  LDCU.64 UR4, c[0x0][0x358] ;  /* 0x00006b00ff0477ac */ /* 0x000eaa0008000a00 */
[----:B------:R-:W3:Y:S08]  /*0060*/  LDC.64 R4, c[0x0][0x388] ;  /* 0x0000e200ff047b82 */ /* 0x000ef00000000a00 */
[----:B------:R-:W4:Y:S01]  /*0070*/  LDC.64 R6, c[0x0][0x390] ;  /* 0x0000e400ff067b82 */ /* 0x000f220000000a00 */
[----:B0-----:R-:W-:-:S04]  /*0080*/  IMAD.WIDE.U32 R2, R9, 0x4, R2 ;  /* 0x0000000409027825 */ /* 0x001fc800078e0002 */
[----:B-1----:R-:W-:Y:S01]  /*0090*/  IMAD R9, R9, UR6, R0 ;  /* 0x0000000609097c24 */ /* 0x002fe2000f8e0200 */
[----:B------:R-:W0:Y:S01]  /*00a0*/  LDCU UR6, c[0x0][0x398] ;  /* 0x00007300ff0677ac */ /* 0x000e220008000800 */
[----:B---3--:R-:W-:Y:S01]  /*00b0*/  IMAD.WIDE.U32 R4, R0, 0x4, R4 ;  /* 0x0000000400047825 */ /* 0x008fe200078e0004 */
[----:B--2---:R-:W0:Y:S03]  /*00c0*/  LDG.E R2, desc[UR4][R2.64] ;  /* 0x0000000402027981 */ /* 0x004e26000c1e1900 */
[----:B----4-:R-:W-:Y:S02]  /*00d0*/  IMAD.WIDE R6, R9, 0x4, R6 ;  /* 0x0000000409067825 */ /* 0x010fe400078e0206 */
[----:B------:R-:W2:Y:S04]  /*00e0*/  LDG.E R5, desc[UR4][R4.64] ;  /* 0x0000000404057981 */ /* 0x000ea8000c1e1900 */
[----:B------:R-:W2:Y:S01]  /*00f0*/  LDG.E R9, desc[UR4][R6.64] ;  /* 0x0000000406097981 */ /* 0x000ea2000c1e1900 */
[----:B0-----:R-:W-:-:S04]  /*0100*/  FMUL R0, R2, UR6 ;  /* 0x0000000602007c20 */ /* 0x001fc80008400000 */
[----:B--2---:R-:W-:-:S05]  /*0110*/  FFMA R9, -R0, R5, R9 ;  /* 0x0000000500097223 */ /* 0x004fca0000000109 */
[----:B------:R-:W-:Y:S01]  /*0120*/  STG.E desc[UR4][R6.64], R9 ;  /* 0x0000000906007986 */ /* 0x000fe2000c101904 */
[----:B------:R-:W-:Y:S05]  /*0130*/  EXIT ;  /* 0x000000000000794d */ /* 0x000fea0003800000 */
.L_x_0:
[----:B------:R-:W-:-:S00]  /*0140*/  BRA `(.L_x_0) ;  /* 0xfffffffc00fc7947 */ /* 0x000fc0000383ffff */
[----:B------:R-:W-:-:S00]  /*0150*/  NOP ;  /* 0x0000000000007918 */ /* 0x000fc00000000000 */
        /* <DEDUP_REMOVED lines=10> */
.L_x_69:


//--------------------- .text._Z17mean_square_errorPfS_m --------------------------
	.section	.text._Z17mean_square_errorPfS_m,"ax",@progbits
	.align	128
        .global         _Z17mean_square_errorPfS_m
        .type           _Z17mean_square_errorPfS_m,@function
        .size           _Z17mean_square_errorPfS_m,(.L_x_70 - _Z17mean_square_errorPfS_m)
        .other          _Z17mean_square_errorPfS_m,@"STO_CUDA_ENTRY STV_DEFAULT"
_Z17mean_square_errorPfS_m:
.text._Z17mean_square_errorPfS_m:
[----:B------:R-:W-:Y:S01]  /*0000*/  LDC R1, c[0x0][0x37c] ;  /* 0x0000df00ff017b82 */ /* 0x000fe20000000800 */
[----:B------:R-:W-:Y:S05]  /*0010*/  EXIT ;  /* 0x000000000000794d */ /* 0x000fea0003800000 */
.L_x_1:
        /* <DEDUP_REMOVED lines=14> */
.L_x_70:


//--------------------- .text._Z13cross_entropyPfS_m --------------------------
	.section	.text._Z13cross_entropyPfS_m,"ax",@progbits
	.align	128
        .global         _Z13cross_entropyPfS_m
        .type           _Z13cross_entropyPfS_m,@function
        .size           _Z13cross_entropyPfS_m,(.L_x_71 - _Z13cross_entropyPfS_m)
        .other          _Z13cross_entropyPfS_m,@"STO_CUDA_ENTRY STV_DEFAULT"
_Z13cross_entropyPfS_m:
.text._Z13cross_entropyPfS_m:
[----:B------:R-:W-:Y:S01]  /*0000*/  LDC R1, c[0x0][0x37c] ;  /* 0x0000df00ff017b82 */ /* 0x000fe20000000800 */
[----:B------:R-:W-:Y:S05]  /*0010*/  EXIT ;  /* 0x000000000000794d */ /* 0x000fea0003800000 */
.L_x_2:
        /* <DEDUP_REMOVED lines=14> */
.L_x_71:


//--------------------- .text._Z20sigmoid_square_errorPfS_mi --------------------------
	.section	.text._Z20sigmoid_square_errorPfS_mi,"ax",@progbits
	.align	128
        .global         _Z20sigmoid_square_errorPfS_mi
        .type           _Z20sigmoid_square_errorPfS_mi,@function
        .size           _Z20sigmoid_square_errorPfS_mi,(.L_x_72 - _Z20sigmoid_square_errorPfS_mi)
        .other          _Z20sigmoid_square_errorPfS_mi,@"STO_CUDA_ENTRY STV_DEFAULT"
_Z20sigmoid_square_errorPfS_mi:
.text._Z20sigmoid_square_errorPfS_mi:
[----:B------:R-:W-:Y:S01]  /*0000*/  LDC R1, c[0x0][0x37c] ;  /* 0x0000df00ff017b82 */ /* 0x000fe20000000800 */
[----:B------:R-:W0:Y:S07]  /*0010*/  S2R R3, SR_TID.X ;  /* 0x0000000000037919 */ /* 0x000e2e0000002100 */
[----:B------:R-:W0:Y:S01]  /*0020*/  S2UR UR4, SR_CTAID.X ;  /* 0x00000000000479c3 */ /* 0x000e220000002500 */
[----:B------:R-:W1:Y:S07]  /*0030*/  LDCU.64 UR6, c[0x0][0x390] ;  /* 0x00007200ff0677ac */ /* 0x000e6e0008000a00 */
[----:B------:R-:W0:Y:S02]  /*0040*/  LDC R0, c[0x0][0x360] ;  /* 0x0000d800ff007b82 */ /* 0x000e240000000800 */
[----:B0-----:R-:W-:-:S05]  /*0050*/  IMAD R0, R0, UR4, R3 ;  /* 0x0000000400007c24 */ /* 0x001fca000f8e0203 */
[----:B-1----:R-:W-:Y:S02]  /*0060*/  ISETP.GE.U32.AND P0, PT, R0, UR6, PT ;  /* 0x0000000600007c0c */ /* 0x002fe4000bf06070 */
[----:B------:R-:W-:-:S04]  /*0070*/  SHF.R.S32.HI R3, RZ, 0x1f, R0 ;  /* 0x0000001fff037819 */ /* 0x000fc80000011400 */
[----:B------:R-:W-:-:S13]  /*0080*/  ISETP.GE.U32.AND.EX P0, PT, R3, UR7, PT, P0 ;  /* 0x0000000703007c0c */ /* 0x000fda000bf06100 */
[----:B------:R-:W-:Y:S05]  /*0090*/  @P0 EXIT ;  /* 0x000000000000094d */ /* 0x000fea0003800000 */
[----:B------:R-:W0:Y:S01]  /*00a0*/  LDC R9, c[0x0][0x398] ;  /* 0x0000e600ff097b82 */ /* 0x000e220000000800 */
[----:B------:R-:W1:Y:S01]  /*00b0*/  LDCU.64 UR4, c[0x0][0x358] ;  /* 0x00006b00ff0477ac */ /* 0x000e620008000a00 */
[----:B0-----:R-:W-:-:S13]  /*00c0*/  ISETP.NE.AND P0, PT, R0, R9, PT ;  /* 0x000000090000720c */ /* 0x001fda0003f05270 */
[----:B-1----:R-:W-:Y:S05]  /*00d0*/  @P0 BRA `(.L_x_3) ;  /* 0x00000000002c0947 */ /* 0x002fea0003800000 */
[----:B------:R-:W0:Y:S08]  /*00e0*/  LDC.64 R2, c[0x0][0x380] ;  /* 0x0000e000ff027b82 */ /* 0x000e300000000a00 */
[----:B------:R-:W1:Y:S01]  /*00f0*/  LDC.64 R4, c[0x0][0x388] ;  /* 0x0000e200ff047b82 */ /* 0x000e620000000a00 */
[----:B0-----:R-:W-:-:S06]  /*0100*/  IMAD.WIDE R2, R9, 0x4, R2 ;  /* 0x0000000409027825 */ /* 0x001fcc00078e0202 */
[----:B------:R-:W2:Y:S01]  /*0110*/  LDG.E R2, desc[UR4][R2.64] ;  /* 0x0000000402027981 */ /* 0x000ea2000c1e1900 */
[----:B-1----:R-:W-:-:S04]  /*0120*/  IMAD.WIDE R4, R9, 0x4, R4 ;  /* 0x0000000409047825 */ /* 0x002fc800078e0204 */
[C---:B--2---:R-:W-:Y:S01]  /*0130*/  FADD R7, R2.reuse, -1 ;  /* 0xbf80000002077421 */ /* 0x044fe20000000000 */
[----:B------:R-:W-:-:S03]  /*0140*/  FADD R0, -R2, 1 ;  /* 0x3f80000002007421 */ /* 0x000fc60000000100 */
[----:B------:R-:W-:-:S04]  /*0150*/  FMUL R7, R2, R7 ;  /* 0x0000000702077220 */ /* 0x000fc80000400000 */
[----:B------:R-:W-:-:S05]  /*0160*/  FMUL R7, R7, R0 ;  /* 0x0000000007077220 */ /* 0x000fca0000400000 */
[----:B------:R-:W-:Y:S01]  /*0170*/  STG.E desc[UR4][R4.64], R7 ;  /* 0x0000000704007986 */ /* 0x000fe2000c101904 */
[----:B------:R-:W-:Y:S05]  /*0180*/  EXIT ;  /* 0x000000000000794d */ /* 0x000fea0003800000 */
.L_x_3:
[----:B------:R-:W0:Y:S01]  /*0190*/  LDCU.128 UR8, c[0x0][0x380] ;  /* 0x00007000ff0877ac */ /* 0x000e220008000c00 */
[C---:B------:R-:W-:Y:S02]  /*01a0*/  SHF.L.U32 R4, R0.reuse, 0x2, RZ ;  /* 0x0000000200047819 */ /* 0x040fe400000006ff */
[----:B------:R-:W-:Y:S02]  /*01b0*/  SHF.L.U64.HI R5, R0, 0x2, R3 ;  /* 0x0000000200057819 */ /* 0x000fe40000010203 */
[----:B0-----:R-:W-:-:S04]  /*01c0*/  IADD3 R2, P0, PT, R4, UR8, RZ ;  /* 0x0000000804027c10 */ /* 0x001fc8000ff1e0ff */
[----:B------:R-:W-:-:S05]  /*01d0*/  IADD3.X R3, PT, PT, R5, UR9, RZ, P0, !PT ;  /* 0x0000000905037c10 */ /* 0x000fca00087fe4ff */
[----:B------:R-:W2:Y:S01]  /*01e0*/  LDG.E R2, desc[UR4][R2.64] ;  /* 0x0000000402027981 */ /* 0x000ea2000c1e1900 */
[----:B------:R-:W-:-:S04]  /*01f0*/  IADD3 R4, P0, PT, R4, UR10, RZ ;  /* 0x0000000a04047c10 */ /* 0x000fc8000ff1e0ff */
[----:B------:R-:W-:Y:S01]  /*0200*/  IADD3.X R5, PT, PT, R5, UR11, RZ, P0, !PT ;  /* 0x0000000b05057c10 */ /* 0x000fe200087fe4ff */
[C---:B--2---:R-:W-:Y:S01]  /*0210*/  FMUL R0, R2.reuse, R2 ;  /* 0x0000000202007220 */ /* 0x044fe20000400000 */
[----:B------:R-:W-:-:S04]  /*0220*/  FADD R7, -R2, 1 ;  /* 0x3f80000002077421 */ /* 0x000fc80000000100 */
[----:B------:R-:W-:-:S05]  /*0230*/  FMUL R7, R0, R7 ;  /* 0x0000000700077220 */ /* 0x000fca0000400000 */
[----:B------:R-:W-:Y:S01]  /*0240*/  STG.E desc[UR4][R4.64], R7 ;  /* 0x0000000704007986 */ /* 0x000fe2000c101904 */
[----:B------:R-:W-:Y:S05]  /*0250*/  EXIT ;  /* 0x000000000000794d */ /* 0x000fea0003800000 */
.L_x_4:
        /* <DEDUP_REMOVED lines=10> */
.L_x_72:


//--------------------- .text._Z21softmax_crossen_errorPfS_mi --------------------------
	.section	.text._Z21softmax_crossen_errorPfS_mi,"ax",@progbits
	.align	128
        .global         _Z21softmax_crossen_errorPfS_mi
        .type           _Z21softmax_crossen_errorPfS_mi,@function
        .size           _Z21softmax_crossen_errorPfS_mi,(.L_x_73 - _Z21softmax_crossen_errorPfS_mi)
        .other          _Z21softmax_crossen_errorPfS_mi,@"STO_CUDA_ENTRY STV_DEFAULT"
_Z21softmax_crossen_errorPfS_mi:
.text._Z21softmax_crossen_errorPfS_mi:
        /* <DEDUP_REMOVED lines=19> */
[----:B--2---:R-:W-:-:S05]  /*0130*/  FADD R7, R2, -1 ;  /* 0xbf80000002077421 */ /* 0x004fca0000000000 */
[----:B------:R-:W-:Y:S01]  /*0140*/  STG.E desc[UR4][R4.64], R7 ;  /* 0x0000000704007986 */ /* 0x000fe2000c101904 */
[----:B------:R-:W-:Y:S05]  /*0150*/  EXIT ;  /* 0x000000000000794d */ /* 0x000fea0003800000 */
.L_x_5:
[----:B------:R-:W0:Y:S01]  /*0160*/  LDCU.128 UR8, c[0x0][0x380] ;  /* 0x00007000ff0877ac */ /* 0x000e220008000c00 */
[C---:B------:R-:W-:Y:S01]  /*0170*/  IMAD.SHL.U32 R4, R0.reuse, 0x4, RZ ;  /* 0x0000000400047824 */ /* 0x040fe200078e00ff */
[----:B------:R-:W-:-:S04]  /*0180*/  SHF.L.U64.HI R0, R0, 0x2, R3 ;  /* 0x0000000200007819 */ /* 0x000fc80000010203 */
[----:B0-----:R-:W-:-:S04]  /*0190*/  IADD3 R2, P0, PT, R4, UR8, RZ ;  /* 0x0000000804027c10 */ /* 0x001fc8000ff1e0ff */
[----:B------:R-:W-:-:S06]  /*01a0*/  IADD3.X R3, PT, PT, R0, UR9, RZ, P0, !PT ;  /* 0x0000000900037c10 */ /* 0x000fcc00087fe4ff */
[----:B------:R-:W2:Y:S01]  /*01b0*/  LDG.E R3, desc[UR4][R2.64] ;  /* 0x0000000402037981 */ /* 0x000ea2000c1e1900 */
[----:B------:R-:W-:-:S04]  /*01c0*/  IADD3 R4, P0, PT, R4, UR10, RZ ;  /* 0x0000000a04047c10 */ /* 0x000fc8000ff1e0ff */
[----:B------:R-:W-:-:S05]  /*01d0*/  IADD3.X R5, PT, PT, R0, UR11, RZ, P0, !PT ;  /* 0x0000000b00057c10 */ /* 0x000fca00087fe4ff */
[----:B--2---:R-:W-:Y:S01]  /*01e0*/  STG.E desc[UR4][R4.64], R3 ;  /* 0x0000000304007986 */ /* 0x004fe2000c101904 */
[----:B------:R-:W-:Y:S05]  /*01f0*/  EXIT ;  /* 0x000000000000794d */ /* 0x000fea0003800000 */
.L_x_6:
        /* <DEDUP_REMOVED lines=16> */
.L_x_73:


//--------------------- .text._Z14softmax_kernel8c_matrixS_ --------------------------
	.section	.text._Z14softmax_kernel8c_matrixS_,"ax",@progbits
	.align	128
        .global         _Z14softmax_kernel8c_matrixS_
        .type           _Z14softmax_kernel8c_matrixS_,@function
        .size           _Z14softmax_kernel8c_matrixS_,(.L_x_66 - _Z14softmax_kernel8c_matrixS_)
        .other          _Z14softmax_kernel8c_matrixS_,@"STO_CUDA_ENTRY STV_DEFAULT"
_Z14softmax_kernel8c_matrixS_:
.text._Z14softmax_kernel8c_matrixS_:
[----:B------:R-:W-:Y:S01]  /*0000*/  LDC R1, c[0x0][0x37c] ;  /* 0x0000df00ff017b82 */ /* 0x000fe20000000800 */
[----:B------:R-:W0:Y:S07]  /*0010*/  S2R R5, SR_TID.X ;  /* 0x0000000000057919 */ /* 0x000e2e0000002100 */
[----:B------:R-:W0:Y:S01]  /*0020*/  S2UR UR6, SR_CTAID.X ;  /* 0x00000000000679c3 */ /* 0x000e220000002500 */
[----:B------:R-:W1:Y:S01]  /*0030*/  LDCU.64 UR4, c[0x0][0x390] ;  /* 0x00007200ff0477ac */ /* 0x000e620008000a00 */
[----:B------:R-:W-:Y:S01]  /*0040*/  HFMA2 R21, -RZ, RZ, 0, 0 ;  /* 0x00000000ff157431 */ /* 0x000fe200000001ff */
[----:B------:R-:W2:Y:S05]  /*0050*/  LDCU.64 UR8, c[0x0][0x380] ;  /* 0x00007000ff0877ac */ /* 0x000eaa0008000a00 */
[----:B------:R-:W0:Y:S08]  /*0060*/  LDC R8, c[0x0][0x360] ;  /* 0x0000d800ff087b82 */ /* 0x000e300000000800 */
[----:B------:R-:W2:Y:S01]  /*0070*/  LDC.64 R2, c[0x0][0x3a0] ;  /* 0x0000e800ff027b82 */ /* 0x000ea20000000a00 */
[----:B-1----:R-:W-:-:S04]  /*0080*/  UISETP.NE.U32.AND UP0, UPT, UR4, URZ, UPT ;  /* 0x000000ff0400728c */ /* 0x002fc8000bf05070 */
[----:B------:R-:W-:Y:S01]  /*0090*/  UISETP.NE.AND.EX UP0, UPT, UR5, URZ, UPT, UP0 ;  /* 0x000000ff0500728c */ /* 0x000fe2000bf05300 */
[----:B0-----:R-:W-:Y:S01]  /*00a0*/  IMAD R8, R8, UR6, R5 ;  /* 0x0000000608087c24 */ /* 0x001fe2000f8e0205 */
[----:B------:R-:W0:Y:S04]  /*00b0*/  LDCU.64 UR6, c[0x0][0x358] ;  /* 0x00006b00ff0677ac */ /* 0x000e280008000a00 */
[----:B------:R-:W-:Y:S01]  /*00c0*/  SHF.R.S32.HI R9, RZ, 0x1f, R8 ;  /* 0x0000001fff097819 */ /* 0x000fe20000011408 */
[----:B--2---:R-:W-:-:S04]  /*00d0*/  IMAD.WIDE.U32 R2, R8, UR8, R2 ;  /* 0x0000000808027c25 */ /* 0x004fc8000f8e0002 */
[----:B------:R-:W-:-:S04]  /*00e0*/  IMAD R5, R9, UR8, RZ ;  /* 0x0000000809057c24 */ /* 0x000fc8000f8e02ff */
[----:B------:R-:W-:-:S05]  /*00f0*/  IMAD R5, R8, UR9, R5 ;  /* 0x0000000908057c24 */ /* 0x000fca000f8e0205 */
[----:B------:R-:W-:Y:S01]  /*0100*/  IADD3 R5, PT, PT, R3, R5, RZ ;  /* 0x0000000503057210 */ /* 0x000fe20007ffe0ff */
[----:B0-----:R-:W-:Y:S06]  /*0110*/  BRA.U !UP0, `(.L_x_7) ;  /* 0x0000000d086c7547 */ /* 0x001fec000b800000 */
[----:B------:R-:W-:Y:S01]  /*0120*/  UISETP.GE.U32.AND UP1, UPT, UR4, 0x8, UPT ;  /* 0x000000080400788c */ /* 0x000fe2000bf26070 */
[----:B------:R-:W-:Y:S01]  /*0130*/  MOV R21, RZ ;  /* 0x000000ff00157202 */ /* 0x000fe20000000f00 */
[----:B------:R-:W-:Y:S01]  /*0140*/  ULOP3.LUT UR8, UR4, 0x7, URZ, 0xc0, !UPT ;  /* 0x0000000704087892 */ /* 0x000fe2000f8ec0ff */
[----:B------:R-:W-:Y:S01]  /*0150*/  CS2R R10, SRZ ;  /* 0x00000000000a7805 */ /* 0x000fe2000001ff00 */
[----:B------:R-:W-:Y:S02]  /*0160*/  UISETP.GE.U32.AND.EX UP1, UPT, UR5, URZ, UPT, UP1 ;  /* 0x000000ff0500728c */ /* 0x000fe4000bf26110 */
[----:B------:R-:W-:-:S04]  /*0170*/  UISETP.NE.U32.AND UP0, UPT, UR8, URZ, UPT ;  /* 0x000000ff0800728c */ /* 0x000fc8000bf05070 */
[----:B------:R-:W-:-:S03]  /*0180*/  UISETP.NE.AND.EX UP0, UPT, URZ, URZ, UPT, UP0 ;  /* 0x000000ffff00728c */ /* 0x000fc6000bf05300 */
[----:B------:R-:W-:Y:S08]  /*0190*/  BRA.U !UP1, `(.L_x_8) ;  /* 0x0000000509647547 */ /* 0x000ff0000b800000 */
[----:B------:R-:W0:Y:S01]  /*01a0*/  LDC R10, c[0x0][0x394] ;  /* 0x0000e500ff0a7b82 */ /* 0x000e220000000800 */
[----:B------:R-:W-:Y:S01]  /*01b0*/  ULOP3.LUT UR5, UR4, 0xfffffff8, URZ, 0xc0, !UPT ;  /* 0xfffffff804057892 */ /* 0x000fe2000f8ec0ff */
[----:B------:R-:W-:Y:S01]  /*01c0*/  IADD3 R6, P0, PT, R2, 0x10, RZ ;  /* 0x0000001002067810 */ /* 0x000fe20007f1e0ff */
[----:B------:R-:W-:-:S03]  /*01d0*/  HFMA2 R21, -RZ, RZ, 0, 0 ;  /* 0x00000000ff157431 */ /* 0x000fc600000001ff */
[----:B------:R-:W-:Y:S01]  /*01e0*/  IADD3.X R7, PT, PT, RZ, R5, RZ, P0, !PT ;  /* 0x00000005ff077210 */ /* 0x000fe200007fe4ff */
[----:B------:R-:W-:Y:S01]  /*01f0*/  IMAD.U32 R11, RZ, RZ, UR5 ;  /* 0x00000005ff0b7e24 */ /* 0x000fe2000f8e00ff */
[----:B------:R-:W-:Y:S02]  /*0200*/  MOV R14, UR5 ;  /* 0x00000005000e7c02 */ /* 0x000fe40008000f00 */
[----:B0-----:R-:W-:-:S07]  /*0210*/  MOV R13, R10 ;  /* 0x0000000a000d7202 */ /* 0x001fce0000000f00 */
.L_x_9:
[----:B------:R-:W2:Y:S04]  /*0220*/  LDG.E R28, desc[UR6][R6.64+-0x10] ;  /* 0xfffff006061c7981 */ /* 0x000ea8000c1e1900 */
[----:B------:R-:W3:Y:S04]  /*0230*/  LDG.E R26, desc[UR6][R6.64+-0xc] ;  /* 0xfffff406061a7981 */ /* 0x000ee8000c1e1900 */
[----:B------:R-:W4:Y:S04]  /*0240*/  LDG.E R24, desc[UR6][R6.64+-0x8] ;  /* 0xfffff80606187981 */ /* 0x000f28000c1e1900 */
[----:B------:R-:W5:Y:S04]  /*0250*/  LDG.E R20, desc[UR6][R6.64+-0x4] ;  /* 0xfffffc0606147981 */ /* 0x000f68000c1e1900 */
[----:B------:R-:W5:Y:S04]  /*0260*/  LDG.E R17, desc[UR6][R6.64] ;  /* 0x0000000606117981 */ /* 0x000f68000c1e1900 */
[----:B------:R-:W5:Y:S04]  /*0270*/  LDG.E R18, desc[UR6][R6.64+0x4] ;  /* 0x0000040606127981 */ /* 0x000f68000c1e1900 */
[----:B------:R-:W5:Y:S04]  /*0280*/  LDG.E R12, desc[UR6][R6.64+0x8] ;  /* 0x00000806060c7981 */ /* 0x000f68000c1e1900 */
[----:B------:R0:W5:Y:S01]  /*0290*/  LDG.E R15, desc[UR6][R6.64+0xc] ;  /* 0x00000c06060f7981 */ /* 0x000162000c1e1900 */
[----:B------:R-:W-:-:S02]  /*02a0*/  MOV R19, 0x3bbb989d ;  /* 0x3bbb989d00137802 */ /* 0x000fc40000000f00 */
[----:B------:R-:W-:Y:S02]  /*02b0*/  MOV R0, 0x437c0000 ;  /* 0x437c000000007802 */ /* 0x000fe40000000f00 */
[----:B------:R-:W-:-:S04]  /*02c0*/  IADD3 R14, P0, PT, R14, -0x8, RZ ;  /* 0xfffffff80e0e7810 */ /* 0x000fc80007f1e0ff */
[----:B------:R-:W-:Y:S02]  /*02d0*/  IADD3.X R13, PT, PT, R13, -0x1, RZ, P0, !PT ;  /* 0xffffffff0d0d7810 */ /* 0x000fe400007fe4ff */
[----:B------:R-:W-:Y:S02]  /*02e0*/  ISETP.NE.U32.AND P0, PT, R14, RZ, PT ;  /* 0x000000ff0e00720c */ /* 0x000fe40003f05070 */
[----:B0-----:R-:W-:Y:S02]  /*02f0*/  IADD3 R6, P1, PT, R6, 0x20, RZ ;  /* 0x0000002006067810 */ /* 0x001fe40007f3e0ff */
[----:B------:R-:W-:Y:S02]  /*0300*/  ISETP.NE.AND.EX P0, PT, R13, RZ, PT, P0 ;  /* 0x000000ff0d00720c */ /* 0x000fe40003f05300 */
[----:B------:R-:W-:Y:S01]  /*0310*/  IADD3.X R7, PT, PT, RZ, R7, RZ, P1, !PT ;  /* 0x00000007ff077210 */ /* 0x000fe20000ffe4ff */
[----:B--2---:R-:W-:-:S04]  /*0320*/  FFMA.SAT R23, R28, R19, 0.5 ;  /* 0x3f0000001c177423 */ /* 0x004fc80000002013 */
[----:B------:R-:W-:Y:S01]  /*0330*/  FFMA.RM R16, R23, R0, 12582913 ;  /* 0x4b40000117107423 */ /* 0x000fe20000004000 */
[----:B---3--:R-:W-:-:S03]  /*0340*/  FFMA.SAT R25, R26, R19, 0.5 ;  /* 0x3f0000001a197423 */ /* 0x008fc60000002013 */
[----:B------:R-:W-:Y:S01]  /*0350*/  FADD R23, R16, -12583039 ;  /* 0xcb40007f10177421 */ /* 0x000fe20000000000 */
[----:B------:R-:W-:Y:S01]  /*0360*/  FFMA.RM R22, R25, R0, 12582913 ;  /* 0x4b40000119167423 */ /* 0x000fe20000004000 */
[-C--:B----4-:R-:W-:Y:S02]  /*0370*/  FFMA.SAT R25, R24, R19.reuse, 0.5 ;  /* 0x3f00000018197423 */ /* 0x090fe40000002013 */
[----:B------:R-:W-:Y:S01]  /*0380*/  FFMA R23, R28, 1.4426950216293334961, -R23 ;  /* 0x3fb8aa3b1c177823 */ /* 0x000fe20000000817 */
[----:B-----5:R-:W-:-:S03]  /*0390*/  FFMA.SAT R29, R20, R19, 0.5 ;  /* 0x3f000000141d7423 */ /* 0x020fc60000002013 */
[----:B------:R-:W-:Y:S01]  /*03a0*/  FFMA R28, R28, 1.925963033500011079e-08, R23 ;  /* 0x32a570601c1c7823 */ /* 0x000fe20000000017 */
[----:B------:R-:W-:-:S04]  /*03b0*/  FADD R23, R22, -12583039 ;  /* 0xcb40007f16177421 */ /* 0x000fc80000000000 */
[C---:B------:R-:W-:Y:S01]  /*03c0*/  FFMA R23, R26.reuse, 1.4426950216293334961, -R23 ;  /* 0x3fb8aa3b1a177823 */ /* 0x040fe20000000817 */
[----:B------:R-:W0:Y:S03]  /*03d0*/  MUFU.EX2 R28, R28 ;  /* 0x0000001c001c7308 */ /* 0x000e260000000800 */
[----:B------:R-:W-:Y:S01]  /*03e0*/  FFMA R23, R26, 1.925963033500011079e-08, R23 ;  /* 0x32a570601a177823 */ /* 0x000fe20000000017 */
[----:B------:R-:W-:Y:S02]  /*03f0*/  IMAD.SHL.U32 R26, R16, 0x800000, RZ ;  /* 0x00800000101a7824 */ /* 0x000fe400078e00ff */
[----:B------:R-:W-:Y:S01]  /*0400*/  FFMA.RM R16, R25, R0, 12582913 ;  /* 0x4b40000119107423 */ /* 0x000fe20000004000 */
[----:B------:R-:W-:Y:S02]  /*0410*/  SHF.L.U32 R25, R22, 0x17, RZ ;  /* 0x0000001716197819 */ /* 0x000fe400000006ff */
[----:B------:R-:W1:Y:S01]  /*0420*/  MUFU.EX2 R23, R23 ;  /* 0x0000001700177308 */ /* 0x000e620000000800 */
[----:B0-----:R-:W-:Y:S01]  /*0430*/  FFMA R26, R26, R28, R21 ;  /* 0x0000001c1a1a7223 */ /* 0x001fe20000000015 */
[----:B------:R-:W-:-:S04]  /*0440*/  FADD R21, R16, -12583039 ;  /* 0xcb40007f10157421 */ /* 0x000fc80000000000 */
[C---:B------:R-:W-:Y:S01]  /*0450*/  FFMA R27, R24.reuse, 1.4426950216293334961, -R21 ;  /* 0x3fb8aa3b181b7823 */ /* 0x040fe20000000815 */
[-C--:B------:R-:W-:Y:S01]  /*0460*/  FFMA.RM R21, R29, R0.reuse, 12582913 ;  /* 0x4b4000011d157423 */ /* 0x080fe20000004000 */
[----:B------:R-:W-:Y:S01]  /*0470*/  FFMA.SAT R29, R17, R19, 0.5 ;  /* 0x3f000000111d7423 */ /* 0x000fe20000002013 */
[----:B-1----:R-:W-:Y:S02]  /*0480*/  FFMA R22, R25, R23, R26 ;  /* 0x0000001719167223 */ /* 0x002fe4000000001a */
[----:B------:R-:W-:Y:S01]  /*0490*/  FADD R23, R21, -12583039 ;  /* 0xcb40007f15177421 */ /* 0x000fe20000000000 */
[----:B------:R-:W-:Y:S01]  /*04a0*/  FFMA R25, R24, 1.925963033500011079e-08, R27 ;  /* 0x32a5706018197823 */ /* 0x000fe2000000001b */
[----:B------:R-:W-:Y:S01]  /*04b0*/  FFMA.SAT R26, R18, R19, 0.5 ;  /* 0x3f000000121a7423 */ /* 0x000fe20000002013 */
[-C--:B------:R-:W-:Y:S01]  /*04c0*/  FFMA.RM R24, R29, R0.reuse, 12582913 ;  /* 0x4b4000011d187423 */ /* 0x080fe20000004000 */
[----:B------:R-:W-:Y:S02]  /*04d0*/  FFMA R27, R20, 1.4426950216293334961, -R23 ;  /* 0x3fb8aa3b141b7823 */ /* 0x000fe40000000817 */
[----:B------:R-:W-:Y:S01]  /*04e0*/  FFMA.RM R23, R26, R0, 12582913 ;  /* 0x4b4000011a177423 */ /* 0x000fe20000004000 */
[----:B------:R-:W-:Y:S01]  /*04f0*/  FADD R26, R24, -12583039 ;  /* 0xcb40007f181a7421 */ /* 0x000fe20000000000 */
[----:B------:R-:W-:Y:S01]  /*0500*/  FFMA R20, R20, 1.925963033500011079e-08, R27 ;  /* 0x32a5706014147823 */ /* 0x000fe2000000001b */
[----:B------:R-:W0:Y:S01]  /*0510*/  MUFU.EX2 R25, R25 ;  /* 0x0000001900197308 */ /* 0x000e220000000800 */
[----:B------:R-:W-:Y:S01]  /*0520*/  FADD R27, R23, -12583039 ;  /* 0xcb40007f171b7421 */ /* 0x000fe20000000000 */
[----:B------:R-:W-:-:S03]  /*0530*/  FFMA R26, R17, 1.4426950216293334961, -R26 ;  /* 0x3fb8aa3b111a7823 */ /* 0x000fc6000000081a */
[----:B------:R-:W-:Y:S01]  /*0540*/  FFMA R27, R18, 1.4426950216293334961, -R27 ;  /* 0x3fb8aa3b121b7823 */ /* 0x000fe2000000081b */
[----:B------:R-:W-:Y:S01]  /*0550*/  FFMA R26, R17, 1.925963033500011079e-08, R26 ;  /* 0x32a57060111a7823 */ /* 0x000fe2000000001a */
[-C--:B------:R-:W-:Y:S01]  /*0560*/  FFMA.SAT R17, R12, R19.reuse, 0.5 ;  /* 0x3f0000000c117423 */ /* 0x080fe20000002013 */
[----:B------:R-:W-:Y:S01]  /*0570*/  FFMA.SAT R19, R15, R19, 0.5 ;  /* 0x3f0000000f137423 */ /* 0x000fe20000002013 */
[----:B------:R-:W-:Y:S02]  /*0580*/  FFMA R27, R18, 1.925963033500011079e-08, R27 ;  /* 0x32a57060121b7823 */ /* 0x000fe4000000001b */
[-C--:B------:R-:W-:Y:S01]  /*0590*/  FFMA.RM R17, R17, R0.reuse, 12582913 ;  /* 0x4b40000111117423 */ /* 0x080fe20000004000 */
[----:B------:R-:W-:Y:S01]  /*05a0*/  FFMA.RM R0, R19, R0, 12582913 ;  /* 0x4b40000113007423 */ /* 0x000fe20000004000 */
[----:B------:R1:W2:Y:S02]  /*05b0*/  MUFU.EX2 R18, R20 ;  /* 0x0000001400127308 */ /* 0x0002a40000000800 */
[----:B------:R-:W-:-:S04]  /*05c0*/  FADD R29, R17, -12583039 ;  /* 0xcb40007f111d7421 */ /* 0x000fc80000000000 */
[C---:B------:R-:W-:Y:S02]  /*05d0*/  FFMA R29, R12.reuse, 1.4426950216293334961, -R29 ;  /* 0x3fb8aa3b0c1d7823 */ /* 0x040fe4000000081d */
[----:B------:R3:W4:Y:S02]  /*05e0*/  MUFU.EX2 R19, R26 ;  /* 0x0000001a00137308 */ /* 0x0007240000000800 */
[----:B------:R-:W-:Y:S01]  /*05f0*/  FFMA R28, R12, 1.925963033500011079e-08, R29 ;  /* 0x32a570600c1c7823 */ /* 0x000fe2000000001d */
[----:B------:R-:W-:-:S04]  /*0600*/  FADD R29, R0, -12583039 ;  /* 0xcb40007f001d7421 */ /* 0x000fc80000000000 */
[C---:B-1----:R-:W-:Y:S01]  /*0610*/  FFMA R20, R15.reuse, 1.4426950216293334961, -R29 ;  /* 0x3fb8aa3b0f147823 */ /* 0x042fe2000000081d */
[----:B------:R-:W1:Y:S01]  /*0620*/  MUFU.EX2 R12, R27 ;  /* 0x0000001b000c7308 */ /* 0x000e620000000800 */
[----:B------:R-:W-:Y:S02]  /*0630*/  SHF.L.U32 R29, R16, 0x17, RZ ;  /* 0x00000017101d7819 */ /* 0x000fe400000006ff */
[----:B---3--:R-:W-:Y:S01]  /*0640*/  FFMA R26, R15, 1.925963033500011079e-08, R20 ;  /* 0x32a570600f1a7823 */ /* 0x008fe20000000014 */
[----:B------:R-:W-:Y:S02]  /*0650*/  SHF.L.U32 R20, R21, 0x17, RZ ;  /* 0x0000001715147819 */ /* 0x000fe400000006ff */
[----:B0-----:R-:W-:Y:S01]  /*0660*/  FFMA R25, R29, R25, R22 ;  /* 0x000000191d197223 */ /* 0x001fe20000000016 */
[----:B------:R-:W-:Y:S01]  /*0670*/  SHF.L.U32 R15, R24, 0x17, RZ ;  /* 0x00000017180f7819 */ /* 0x000fe200000006ff */
[----:B------:R-:W0:Y:S02]  /*0680*/  MUFU.EX2 R16, R28 ;  /* 0x0000001c00107308 */ /* 0x000e240000000800 */
[----:B--2---:R-:W-:Y:S01]  /*0690*/  FFMA R18, R20, R18, R25 ;  /* 0x0000001214127223 */ /* 0x004fe20000000019 */
[----:B------:R-:W-:-:S03]  /*06a0*/  IMAD.SHL.U32 R20, R23, 0x800000, RZ ;  /* 0x0080000017147824 */ /* 0x000fc600078e00ff */
[----:B----4-:R-:W-:Y:S01]  /*06b0*/  FFMA R15, R15, R19, R18 ;  /* 0x000000130f0f7223 */ /* 0x010fe20000000012 */
[----:B------:R-:W-:Y:S01]  /*06c0*/  SHF.L.U32 R18, R17, 0x17, RZ ;  /* 0x0000001711127819 */ /* 0x000fe200000006ff */
[----:B------:R-:W2:Y:S01]  /*06d0*/  MUFU.EX2 R21, R26 ;  /* 0x0000001a00157308 */ /* 0x000ea20000000800 */
[----:B------:R-:W-:Y:S01]  /*06e0*/  SHF.L.U32 R17, R0, 0x17, RZ ;  /* 0x0000001700117819 */ /* 0x000fe200000006ff */
[----:B-1----:R-:W-:-:S04]  /*06f0*/  FFMA R15, R20, R12, R15 ;  /* 0x0000000c140f7223 */ /* 0x002fc8000000000f */
[----:B0-----:R-:W-:-:S04]  /*0700*/  FFMA R16, R18, R16, R15 ;  /* 0x0000001012107223 */ /* 0x001fc8000000000f */
[----:B--2---:R-:W-:Y:S01]  /*0710*/  FFMA R21, R17, R21, R16 ;  /* 0x0000001511157223 */ /* 0x004fe20000000010 */
[----:B------:R-:W-:Y:S06]  /*0720*/  @P0 BRA `(.L_x_9) ;  /* 0xfffffff800bc0947 */ /* 0x000fec000383ffff */
.L_x_8:
[----:B------:R-:W-:Y:S05]  /*0730*/  BRA.U !UP0, `(.L_x_7) ;  /* 0x0000000508e47547 */ /* 0x000fea000b800000 */
[----:B------:R-:W-:Y:S02]  /*0740*/  UISETP.GE.U32.AND UP1, UPT, UR8, 0x4, UPT ;  /* 0x000000040800788c */ /* 0x000fe4000bf26070 */
[----:B------:R-:W-:Y:S02]  /*0750*/  ULOP3.LUT UR5, UR4, 0x3, URZ, 0xc0, !UPT ;  /* 0x0000000304057892 */ /* 0x000fe4000f8ec0ff */
[----:B------:R-:W-:Y:S02]  /*0760*/  UISETP.GE.U32.AND.EX UP1, UPT, URZ, URZ, UPT, UP1 ;  /* 0x000000ffff00728c */ /* 0x000fe4000bf26110 */
[----:B------:R-:W-:-:S04]  /*0770*/  UISETP.NE.U32.AND UP0, UPT, UR5, URZ, UPT ;  /* 0x000000ff0500728c */ /* 0x000fc8000bf05070 */
[----:B------:R-:W-:-:S03]  /*0780*/  UISETP.NE.AND.EX UP0, UPT, URZ, URZ, UPT, UP0 ;  /* 0x000000ffff00728c */ /* 0x000fc6000bf05300 */
[----:B------:R-:W-:Y:S08]  /*0790*/  BRA.U !UP1, `(.L_x_10) ;  /* 0x0000000109f87547 */ /* 0x000ff0000b800000 */
[C---:B------:R-:W-:Y:S02]  /*07a0*/  SHF.L.U32 R19, R11.reuse, 0x2, RZ ;  /* 0x000000020b137819 */ /* 0x040fe400000006ff */
[----:B------:R-:W-:Y:S02]  /*07b0*/  SHF.L.U64.HI R23, R11, 0x2, R10 ;  /* 0x000000020b177819 */ /* 0x000fe4000001020a */
[C---:B------:R-:W-:Y:S02]  /*07c0*/  IADD3 R6, P0, PT, R19.reuse, R2, RZ ;  /* 0x0000000213067210 */ /* 0x040fe40007f1e0ff */
[----:B------:R-:W-:-:S03]  /*07d0*/  IADD3 R17, P1, PT, R19, 0x4, RZ ;  /* 0x0000000413117810 */ /* 0x000fc60007f3e0ff */
[----:B------:R-:W-:Y:S01]  /*07e0*/  IMAD.X R7, R23, 0x1, R5, P0 ;  /* 0x0000000117077824 */ /* 0x000fe200000e0605 */
[----:B------:R-:W-:Y:S02]  /*07f0*/  LOP3.LUT R17, R17, 0xfffffffc, RZ, 0xc0, !PT ;  /* 0xfffffffc11117812 */ /* 0x000fe400078ec0ff */
[----:B------:R-:W-:Y:S02]  /*0800*/  IADD3.X R0, PT, PT, RZ, R23, RZ, P1, !PT ;  /* 0x00000017ff007210 */ /* 0x000fe40000ffe4ff */
[----:B------:R-:W-:Y:S01]  /*0810*/  IADD3 R15, P1, PT, R19, 0x8, RZ ;  /* 0x00000008130f7810 */ /* 0x000fe20007f3e0ff */
[----:B------:R0:W2:Y:S01]  /*0820*/  LDG.E R13, desc[UR6][R6.64] ;  /* 0x00000006060d7981 */ /* 0x0000a2000c1e1900 */
[----:B------:R-:W-:Y:S02]  /*0830*/  IADD3 R16, P0, PT, R17, R2, RZ ;  /* 0x0000000211107210 */ /* 0x000fe40007f1e0ff */
[----:B------:R-:W-:Y:S02]  /*0840*/  LOP3.LUT R17, R0, 0x3, RZ, 0xc0, !PT ;  /* 0x0000000300117812 */ /* 0x000fe400078ec0ff */
[----:B------:R-:W-:-:S02]  /*0850*/  LOP3.LUT R15, R15, 0xfffffffc, RZ, 0xc0, !PT ;  /* 0xfffffffc0f0f7812 */ /* 0x000fc400078ec0ff */
[----:B------:R-:W-:Y:S02]  /*0860*/  IADD3.X R0, PT, PT, RZ, R23, RZ, P1, !PT ;  /* 0x00000017ff007210 */ /* 0x000fe40000ffe4ff */
[----:B------:R-:W-:Y:S02]  /*0870*/  IADD3.X R17, PT, PT, R17, R5, RZ, P0, !PT ;  /* 0x0000000511117210 */ /* 0x000fe400007fe4ff */
[----:B------:R-:W-:Y:S02]  /*0880*/  IADD3 R19, P1, PT, R19, 0xc, RZ ;  /* 0x0000000c13137810 */ /* 0x000fe40007f3e0ff */
[----:B------:R-:W-:Y:S01]  /*0890*/  IADD3 R14, P0, PT, R15, R2, RZ ;  /* 0x000000020f0e7210 */ /* 0x000fe20007f1e0ff */
[----:B------:R-:W3:Y:S01]  /*08a0*/  LDG.E R12, desc[UR6][R16.64] ;  /* 0x00000006100c7981 */ /* 0x000ee2000c1e1900 */
[----:B------:R-:W-:Y:S02]  /*08b0*/  LOP3.LUT R15, R0, 0x3, RZ, 0xc0, !PT ;  /* 0x00000003000f7812 */ /* 0x000fe400078ec0ff */
[----:B------:R-:W-:-:S02]  /*08c0*/  LOP3.LUT R19, R19, 0xfffffffc, RZ, 0xc0, !PT ;  /* 0xfffffffc13137812 */ /* 0x000fc400078ec0ff */
[----:B------:R-:W-:Y:S01]  /*08d0*/  IADD3.X R0, PT, PT, RZ, R23, RZ, P1, !PT ;  /* 0x00000017ff007210 */ /* 0x000fe20000ffe4ff */
[----:B------:R-:W-:Y:S01]  /*08e0*/  IMAD.X R15, R15, 0x1, R5, P0 ;  /* 0x000000010f0f7824 */ /* 0x000fe200000e0605 */
[----:B------:R-:W-:Y:S02]  /*08f0*/  IADD3 R18, P0, PT, R19, R2, RZ ;  /* 0x0000000213127210 */ /* 0x000fe40007f1e0ff */
[----:B0-----:R-:W-:Y:S02]  /*0900*/  LOP3.LUT R7, R0, 0x3, RZ, 0xc0, !PT ;  /* 0x0000000300077812 */ /* 0x001fe400078ec0ff */
[----:B------:R0:W4:Y:S02]  /*0910*/  LDG.E R0, desc[UR6][R14.64] ;  /* 0x000000060e007981 */ /* 0x000124000c1e1900 */
[----:B------:R-:W-:-:S05]  /*0920*/  IADD3.X R19, PT, PT, R7, R5, RZ, P0, !PT ;  /* 0x0000000507137210 */ /* 0x000fca00007fe4ff */
[----:B------:R-:W5:Y:S01]  /*0930*/  LDG.E R6, desc[UR6][R18.64] ;  /* 0x0000000612067981 */ /* 0x000f62000c1e1900 */
[----:B------:R-:W-:Y:S01]  /*0940*/  HFMA2 R23, -RZ, RZ, 0.96630859375, -0.0022525787353515625 ;  /* 0x3bbb989dff177431 */ /* 0x000fe200000001ff */
[----:B------:R-:W-:Y:S02]  /*0950*/  MOV R20, 0x437c0000 ;  /* 0x437c000000147802 */ /* 0x000fe40000000f00 */
[----:B------:R-:W-:Y:S02]  /*0960*/  IADD3 R11, PT, PT, R11, 0x4, RZ ;  /* 0x000000040b0b7810 */ /* 0x000fe40007ffe0ff */
[----:B--2---:R-:W-:-:S04]  /*0970*/  FFMA.SAT R7, R13, R23, 0.5 ;  /* 0x3f0000000d077423 */ /* 0x004fc80000002017 */
[----:B------:R-:W-:-:S04]  /*0980*/  FFMA.RM R7, R7, R20, 12582913 ;  /* 0x4b40000107077423 */ /* 0x000fc80000004014 */
[----:B------:R-:W-:Y:S01]  /*0990*/  FADD R10, R7, -12583039 ;  /* 0xcb40007f070a7421 */ /* 0x000fe20000000000 */
[----:B---3--:R-:W-:-:S03]  /*09a0*/  FFMA.SAT R17, R12, R23, 0.5 ;  /* 0x3f0000000c117423 */ /* 0x008fc60000002017 */
[----:B------:R-:W-:Y:S01]  /*09b0*/  FFMA R16, R13, 1.4426950216293334961, -R10 ;  /* 0x3fb8aa3b0d107823 */ /* 0x000fe2000000080a */
[----:B------:R-:W-:-:S04]  /*09c0*/  FFMA.RM R10, R17, R20, 12582913 ;  /* 0x4b400001110a7423 */ /* 0x000fc80000004014 */
[----:B0-----:R-:W-:Y:S01]  /*09d0*/  FADD R15, R10, -12583039 ;  /* 0xcb40007f0a0f7421 */ /* 0x001fe20000000000 */
[-C--:B----4-:R-:W-:Y:S01]  /*09e0*/  FFMA.SAT R17, R0, R23.reuse, 0.5 ;  /* 0x3f00000000117423 */ /* 0x090fe20000002017 */
[----:B------:R-:W-:Y:S02]  /*09f0*/  FFMA R14, R13, 1.925963033500011079e-08, R16 ;  /* 0x32a570600d0e7823 */ /* 0x000fe40000000010 */
[----:B------:R-:W-:Y:S01]  /*0a00*/  FFMA R15, R12, 1.4426950216293334961, -R15 ;  /* 0x3fb8aa3b0c0f7823 */ /* 0x000fe2000000080f */
[-C--:B------:R-:W-:Y:S01]  /*0a10*/  FFMA.RM R13, R17, R20.reuse, 12582913 ;  /* 0x4b400001110d7423 */ /* 0x080fe20000004014 */
[----:B-----5:R-:W-:Y:S02]  /*0a20*/  FFMA.SAT R16, R6, R23, 0.5 ;  /* 0x3f00000006107423 */ /* 0x020fe40000002017 */
[----:B------:R-:W-:Y:S01]  /*0a30*/  FFMA R15, R12, 1.925963033500011079e-08, R15 ;  /* 0x32a570600c0f7823 */ /* 0x000fe2000000000f */
[----:B------:R-:W-:Y:S01]  /*0a40*/  FADD R17, R13, -12583039 ;  /* 0xcb40007f0d117421 */ /* 0x000fe20000000000 */
[----:B------:R-:W-:-:S03]  /*0a50*/  FFMA.RM R12, R16, R20, 12582913 ;  /* 0x4b400001100c7423 */ /* 0x000fc60000004014 */
[----:B------:R-:W-:Y:S01]  /*0a60*/  FFMA R17, R0, 1.4426950216293334961, -R17 ;  /* 0x3fb8aa3b00117823 */ /* 0x000fe20000000811 */
[----:B------:R-:W-:Y:S01]  /*0a70*/  FADD R19, R12, -12583039 ;  /* 0xcb40007f0c137421 */ /* 0x000fe20000000000 */
[----:B------:R-:W0:Y:S02]  /*0a80*/  MUFU.EX2 R14, R14 ;  /* 0x0000000e000e7308 */ /* 0x000e240000000800 */
[----:B------:R-:W-:Y:S01]  /*0a90*/  FFMA R17, R0, 1.925963033500011079e-08, R17 ;  /* 0x32a5706000117823 */ /* 0x000fe20000000011 */
[----:B------:R-:W-:-:S05]  /*0aa0*/  FFMA R19, R6, 1.4426950216293334961, -R19 ;  /* 0x3fb8aa3b06137823 */ /* 0x000fca0000000813 */
[----:B------:R-:W1:Y:S01]  /*0ab0*/  MUFU.EX2 R15, R15 ;  /* 0x0000000f000f7308 */ /* 0x000e620000000800 */
[----:B------:R-:W-:Y:S01]  /*0ac0*/  FFMA R19, R6, 1.925963033500011079e-08, R19 ;  /* 0x32a5706006137823 */ /* 0x000fe20000000013 */
[----:B------:R-:W-:-:S06]  /*0ad0*/  SHF.L.U32 R0, R7, 0x17, RZ ;  /* 0x0000001707007819 */ /* 0x000fcc00000006ff */
[----:B------:R-:W2:Y:S01]  /*0ae0*/  MUFU.EX2 R17, R17 ;  /* 0x0000001100117308 */ /* 0x000ea20000000800 */
[----:B------:R-:W-:Y:S02]  /*0af0*/  IMAD.SHL.U32 R7, R10, 0x800000, RZ ;  /* 0x008000000a077824 */ /* 0x000fe400078e00ff */
[----:B0-----:R-:W-:-:S05]  /*0b00*/  FFMA R0, R0, R14, R21 ;  /* 0x0000000e00007223 */ /* 0x001fca0000000015 */
[----:B------:R-:W0:Y:S01]  /*0b10*/  MUFU.EX2 R19, R19 ;  /* 0x0000001300137308 */ /* 0x000e220000000800 */
[----:B------:R-:W-:Y:S01]  /*0b20*/  SHF.L.U32 R13, R13, 0x17, RZ ;  /* 0x000000170d0d7819 */ /* 0x000fe200000006ff */
[----:B-1----:R-:W-:Y:S01]  /*0b30*/  FFMA R0, R7, R15, R0 ;  /* 0x0000000f07007223 */ /* 0x002fe20000000000 */
[----:B------:R-:W-:Y:S01]  /*0b40*/  SHF.L.U32 R21, R12, 0x17, RZ ;  /* 0x000000170c157819 */ /* 0x000fe200000006ff */
[----:B------:R-:W-:Y:S02]  /*0b50*/  HFMA2 R10, -RZ, RZ, 0, 0 ;  /* 0x00000000ff0a7431 */ /* 0x000fe400000001ff */
[----:B--2---:R-:W-:-:S04]  /*0b60*/  FFMA R0, R13, R17, R0 ;  /* 0x000000110d007223 */ /* 0x004fc80000000000 */
[----:B0-----:R-:W-:-:S07]  /*0b70*/  FFMA R21, R21, R19, R0 ;  /* 0x0000001315157223 */ /* 0x001fce0000000000 */
.L_x_10:
[----:B------:R-:W-:Y:S05]  /*0b80*/  BRA.U !UP0, `(.L_x_7) ;  /* 0x0000000108d07547 */ /* 0x000fea000b800000 */
[----:B------:R-:W-:Y:S02]  /*0b90*/  UISETP.NE.U32.AND UP1, UPT, UR5, 0x1, UPT ;  /* 0x000000010500788c */ /* 0x000fe4000bf25070 */
[----:B------:R-:W-:Y:S02]  /*0ba0*/  ULOP3.LUT UR4, UR4, 0x1, URZ, 0xc0, !UPT ;  /* 0x0000000104047892 */ /* 0x000fe4000f8ec0ff */
[----:B------:R-:W-:Y:S02]  /*0bb0*/  UISETP.NE.AND.EX UP1, UPT, URZ, URZ, UPT, UP1 ;  /* 0x000000ffff00728c */ /* 0x000fe4000bf25310 */
[----:B------:R-:W-:-:S04]  /*0bc0*/  UISETP.NE.U32.AND UP0, UPT, UR4, 0x1, UPT ;  /* 0x000000010400788c */ /* 0x000fc8000bf05070 */
[----:B------:R-:W-:-:S03]  /*0bd0*/  UISETP.NE.U32.AND.EX UP0, UPT, URZ, URZ, UPT, UP0 ;  /* 0x000000ffff00728c */ /* 0x000fc6000bf05100 */
        /* <DEDUP_REMOVED lines=8> */
[----:B------:R-:W-:Y:S01]  /*0c60*/  IADD3 R12, P0, PT, R15, R2, RZ ;  /* 0x000000020f0c7210 */ /* 0x000fe20007f1e0ff */
[----:B------:R-:W2:Y:S01]  /*0c70*/  LDG.E R6, desc[UR6][R6.64] ;  /* 0x0000000606067981 */ /* 0x000ea2000c1e1900 */
[----:B------:R-:W-:-:S04]  /*0c80*/  LOP3.LUT R13, R13, 0x3, RZ, 0xc0, !PT ;  /* 0x000000030d0d7812 */ /* 0x000fc800078ec0ff */
[----:B------:R-:W-:-:S05]  /*0c90*/  IADD3.X R13, PT, PT, R13, R5, RZ, P0, !PT ;  /* 0x000000050d0d7210 */ /* 0x000fca00007fe4ff */
[----:B------:R-:W3:Y:S01]  /*0ca0*/  LDG.E R12, desc[UR6][R12.64] ;  /* 0x000000060c0c7981 */ /* 0x000ee2000c1e1900 */
[----:B------:R-:W-:Y:S01]  /*0cb0*/  HFMA2 R17, -RZ, RZ, 3.7421875, 0 ;  /* 0x437c0000ff117431 */ /* 0x000fe200000001ff */
[----:B------:R-:W-:Y:S02]  /*0cc0*/  MOV R15, 0x3bbb989d ;  /* 0x3bbb989d000f7802 */ /* 0x000fe40000000f00 */
[----:B------:R-:W-:-:S03]  /*0cd0*/  IADD3 R11, PT, PT, R11, 0x2, RZ ;  /* 0x000000020b0b7810 */ /* 0x000fc60007ffe0ff */
[----:B--2---:R-:W-:-:S04]  /*0ce0*/  FFMA.SAT R0, R6, R15, 0.5 ;  /* 0x3f00000006007423 */ /* 0x004fc8000000200f */
[----:B------:R-:W-:Y:S01]  /*0cf0*/  FFMA.RM R0, R0, R17, 12582913 ;  /* 0x4b40000100007423 */ /* 0x000fe20000004011 */
[----:B---3--:R-:W-:-:S03]  /*0d00*/  FFMA.SAT R10, R12, R15, 0.5 ;  /* 0x3f0000000c0a7423 */ /* 0x008fc6000000200f */
[----:B------:R-:W-:Y:S01]  /*0d10*/  FADD R19, R0, -12583039 ;  /* 0xcb40007f00137421 */ /* 0x000fe20000000000 */
[----:B------:R-:W-:-:S03]  /*0d20*/  FFMA.RM R10, R10, R17, 12582913 ;  /* 0x4b4000010a0a7423 */ /* 0x000fc60000004011 */
[----:B------:R-:W-:Y:S01]  /*0d30*/  FFMA R19, R6, 1.4426950216293334961, -R19 ;  /* 0x3fb8aa3b06137823 */ /* 0x000fe20000000813 */
[----:B------:R-:W-:-:S03]  /*0d40*/  FADD R7, R10, -12583039 ;  /* 0xcb40007f0a077421 */ /* 0x000fc60000000000 */
[----:B------:R-:W-:Y:S01]  /*0d50*/  FFMA R19, R6, 1.925963033500011079e-08, R19 ;  /* 0x32a5706006137823 */ /* 0x000fe20000000013 */
[----:B------:R-:W-:-:S04]  /*0d60*/  FFMA R7, R12, 1.4426950216293334961, -R7 ;  /* 0x3fb8aa3b0c077823 */ /* 0x000fc80000000807 */
[----:B------:R-:W-:Y:S01]  /*0d70*/  FFMA R7, R12, 1.925963033500011079e-08, R7 ;  /* 0x32a570600c077823 */ /* 0x000fe20000000007 */
[----:B------:R-:W0:Y:S08]  /*0d80*/  MUFU.EX2 R19, R19 ;  /* 0x0000001300137308 */ /* 0x000e300000000800 */
[----:B------:R-:W1:Y:S01]  /*0d90*/  MUFU.EX2 R7, R7 ;  /* 0x0000000700077308 */ /* 0x000e620000000800 */
[----:B------:R-:W-:Y:S01]  /*0da0*/  SHF.L.U32 R0, R0, 0x17, RZ ;  /* 0x0000001700007819 */ /* 0x000fe200000006ff */
[----:B------:R-:W-:Y:S01]  /*0db0*/  IMAD.SHL.U32 R13, R10, 0x800000, RZ ;  /* 0x008000000a0d7824 */ /* 0x000fe200078e00ff */
[----:B------:R-:W-:-:S03]  /*0dc0*/  MOV R10, RZ ;  /* 0x000000ff000a7202 */ /* 0x000fc60000000f00 */
[----:B0-----:R-:W-:-:S04]  /*0dd0*/  FFMA R0, R0, R19, R21 ;  /* 0x0000001300007223 */ /* 0x001fc80000000015 */
[----:B-1----:R-:W-:-:S07]  /*0de0*/  FFMA R21, R13, R7, R0 ;  /* 0x000000070d157223 */ /* 0x002fce0000000000 */
.L_x_11:
[----:B------:R-:W-:Y:S05]  /*0df0*/  BRA.U UP0, `(.L_x_7) ;  /* 0x0000000100347547 */ /* 0x000fea000b800000 */
[----:B------:R-:W-:-:S04]  /*0e00*/  LEA R6, P0, R11, R2, 0x2 ;  /* 0x000000020b067211 */ /* 0x000fc800078010ff */
[----:B------:R-:W-:-:S05]  /*0e10*/  LEA.HI.X R7, R11, R5, R10, 0x2, P0 ;  /* 0x000000050b077211 */ /* 0x000fca00000f140a */
[----:B------:R-:W2:Y:S01]  /*0e20*/  LDG.E R6, desc[UR6][R6.64] ;  /* 0x0000000606067981 */ /* 0x000ea2000c1e1900 */
[----:B------:R-:W-:Y:S01]  /*0e30*/  HFMA2 R11, -RZ, RZ, 0.96630859375, -0.0022525787353515625 ;  /* 0x3bbb989dff0b7431 */ /* 0x000fe200000001ff */
[----:B------:R-:W-:-:S04]  /*0e40*/  MOV R13, 0x437c0000 ;  /* 0x437c0000000d7802 */ /* 0x000fc80000000f00 */
[----:B--2---:R-:W-:-:S04]  /*0e50*/  FFMA.SAT R0, R6, R11, 0.5 ;  /* 0x3f00000006007423 */ /* 0x004fc8000000200b */
[----:B------:R-:W-:-:S04]  /*0e60*/  FFMA.RM R0, R0, R13, 12582913 ;  /* 0x4b40000100007423 */ /* 0x000fc8000000400d */
[C---:B------:R-:W-:Y:S01]  /*0e70*/  FADD R11, R0.reuse, -12583039 ;  /* 0xcb40007f000b7421 */ /* 0x040fe20000000000 */
[----:B------:R-:W-:-:S03]  /*0e80*/  SHF.L.U32 R0, R0, 0x17, RZ ;  /* 0x0000001700007819 */ /* 0x000fc600000006ff */
[----:B------:R-:W-:-:S04]  /*0e90*/  FFMA R11, R6, 1.4426950216293334961, -R11 ;  /* 0x3fb8aa3b060b7823 */ /* 0x000fc8000000080b */
[----:B------:R-:W-:-:S06]  /*0ea0*/  FFMA R11, R6, 1.925963033500011079e-08, R11 ;  /* 0x32a57060060b7823 */ /* 0x000fcc000000000b */
[----:B------:R-:W0:Y:S02]  /*0eb0*/  MUFU.EX2 R11, R11 ;  /* 0x0000000b000b7308 */ /* 0x000e240000000800 */
[----:B0-----:R-:W-:-:S07]  /*0ec0*/  FFMA R21, R0, R11, R21 ;  /* 0x0000000b00157223 */ /* 0x001fce0000000015 */
.L_x_7:
[----:B------:R-:W0:Y:S01]  /*0ed0*/  S2R R7, SR_TID.Y ;  /* 0x0000000000077919 */ /* 0x000e220000002200 */
[----:B------:R-:W0:Y:S01]  /*0ee0*/  LDCU UR4, c[0x0][0x364] ;  /* 0x00006c80ff0477ac */ /* 0x000e220008000800 */
[----:B------:R-:W-:Y:S01]  /*0ef0*/  IMAD.MOV.U32 R4, RZ, RZ, R2 ;  /* 0x000000ffff047224 */ /* 0x000fe200078e0002 */
[----:B------:R-:W0:Y:S02]  /*0f00*/  S2R R0, SR_CTAID.Y ;  /* 0x0000000000007919 */ /* 0x000e240000002600 */
[----:B0-----:R-:W-:-:S04]  /*0f10*/  IMAD R7, R0, UR4, R7 ;  /* 0x0000000400077c24 */ /* 0x001fc8000f8e0207 */
[----:B------:R-:W-:-:S06]  /*0f20*/  IMAD.WIDE.U32 R4, R7, 0x4, R4 ;  /* 0x0000000407047825 */ /* 0x000fcc00078e0004 */
[----:B------:R0:W2:Y:S01]  /*0f30*/  LDG.E R4, desc[UR6][R4.64] ;  /* 0x0000000604047981 */ /* 0x0000a2000c1e1900 */
[----:B------:R-:W-:Y:S01]  /*0f40*/  MOV R3, 0x3bbb989d ;  /* 0x3bbb989d00037802 */ /* 0x000fe20000000f00 */
[----:B------:R-:W0:Y:S01]  /*0f50*/  MUFU.RCP R2, R21 ;  /* 0x0000001500027308 */ /* 0x000e220000001000 */
[----:B------:R-:W-:Y:S01]  /*0f60*/  MOV R11, 0x437c0000 ;  /* 0x437c0000000b7802 */ /* 0x000fe20000000f00 */
[----:B------:R-:W-:Y:S01]  /*0f70*/  BSSY.RECONVERGENT B0, `(.L_x_12) ;  /* 0x0000014000007945 */ /* 0x000fe20003800200 */
[----:B0-----:R-:W-:-:S04]  /*0f80*/  FFMA R5, R2, -R21, 1 ;  /* 0x3f80000002057423 */ /* 0x001fc80000000815 */
[----:B------:R-:W-:Y:S01]  /*0f90*/  FFMA R5, R2, R5, R2 ;  /* 0x0000000502057223 */ /* 0x000fe20000000002 */
[----:B--2---:R-:W-:-:S04]  /*0fa0*/  FFMA.SAT R0, R4, R3, 0.5 ;  /* 0x3f00000004007423 */ /* 0x004fc80000002003 */
[----:B------:R-:W-:-:S04]  /*0fb0*/  FFMA.RM R0, R0, R11, 12582913 ;  /* 0x4b40000100007423 */ /* 0x000fc8000000400b */
[C---:B------:R-:W-:Y:S01]  /*0fc0*/  FADD R3, R0.reuse, -12583039 ;  /* 0xcb40007f00037421 */ /* 0x040fe20000000000 */
[----:B------:R-:W-:-:S03]  /*0fd0*/  SHF.L.U32 R0, R0, 0x17, RZ ;  /* 0x0000001700007819 */ /* 0x000fc600000006ff */
[----:B------:R-:W-:-:S04]  /*0fe0*/  FFMA R3, R4, 1.4426950216293334961, -R3 ;  /* 0x3fb8aa3b04037823 */ /* 0x000fc80000000803 */
[----:B------:R-:W-:-:S06]  /*0ff0*/  FFMA R3, R4, 1.925963033500011079e-08, R3 ;  /* 0x32a5706004037823 */ /* 0x000fcc0000000003 */
[----:B------:R-:W0:Y:S02]  /*1000*/  MUFU.EX2 R3, R3 ;  /* 0x0000000300037308 */ /* 0x000e240000000800 */
[----:B0-----:R-:W-:-:S06]  /*1010*/  FMUL R0, R0, R3 ;  /* 0x0000000300007220 */ /* 0x001fcc0000400000 */
[----:B------:R-:W0:Y:S01]  /*1020*/  FCHK P0, R0, R21 ;  /* 0x0000001500007302 */ /* 0x000e220000000000 */
[----:B------:R-:W-:-:S04]  /*1030*/  FFMA R2, R0, R5, RZ ;  /* 0x0000000500027223 */ /* 0x000fc800000000ff */
[----:B------:R-:W-:-:S04]  /*1040*/  FFMA R4, R2, -R21, R0 ;  /* 0x8000001502047223 */ /* 0x000fc80000000000 */
[----:B------:R-:W-:Y:S01]  /*1050*/  FFMA R5, R5, R4, R2 ;  /* 0x0000000405057223 */ /* 0x000fe20000000002 */
[----:B0-----:R-:W-:Y:S06]  /*1060*/  @!P0 BRA `(.L_x_13) ;  /* 0x0000000000108947 */ /* 0x001fec0003800000 */
[----:B------:R-:W-:Y:S02]  /*1070*/  MOV R3, R21 ;  /* 0x0000001500037202 */ /* 0x000fe40000000f00 */
[----:B------:R-:W-:-:S07]  /*1080*/  MOV R2, 0x10a0 ;  /* 0x000010a000027802 */ /* 0x000fce0000000f00 */
[----:B------:R-:W-:Y:S05]  /*1090*/  CALL.REL.NOINC `($__internal_0_$__cuda_sm3x_div_rn_noftz_f32_slowpath) ;  /* 0x00000000002c7944 */ /* 0x000fea0003c00000 */
[----:B------:R-:W-:-:S07]  /*10a0*/  MOV R5, R0 ;  /* 0x0000000000057202 */ /* 0x000fce0000000f00 */
.L_x_13:
[----:B------:R-:W-:Y:S05]  /*10b0*/  BSYNC.RECONVERGENT B0 ;  /* 0x0000000000007941 */ /* 0x000fea0003800200 */
.L_x_12:
[----:B------:R-:W0:Y:S01]  /*10c0*/  LDC.64 R2, c[0x0][0x3c8] ;  /* 0x0000f200ff027b82 */ /* 0x000e220000000a00 */
[----:B------:R-:W1:Y:S02]  /*10d0*/  LDCU.64 UR4, c[0x0][0x3a8] ;  /* 0x00007500ff0477ac */ /* 0x000e640008000a00 */
[----:B-1----:R-:W-:-:S04]  /*10e0*/  IMAD R9, R9, UR4, RZ ;  /* 0x0000000409097c24 */ /* 0x002fc8000f8e02ff */
[C---:B------:R-:W-:Y:S02]  /*10f0*/  IMAD R9, R8.reuse, UR5, R9 ;  /* 0x0000000508097c24 */ /* 0x040fe4000f8e0209 */
[----:B0-----:R-:W-:-:S04]  /*1100*/  IMAD.WIDE.U32 R2, R8, UR4, R2 ;  /* 0x0000000408027c25 */ /* 0x001fc8000f8e0002 */
[----:B------:R-:W-:Y:S02]  /*1110*/  IMAD.IADD R3, R3, 0x1, R9 ;  /* 0x0000000103037824 */ /* 0x000fe400078e0209 */
[----:B------:R-:W-:-:S05]  /*1120*/  IMAD.WIDE.U32 R2, R7, 0x4, R2 ;  /* 0x0000000407027825 */ /* 0x000fca00078e0002 */
[----:B------:R-:W-:Y:S01]  /*1130*/  STG.E desc[UR6][R2.64], R5 ;  /* 0x0000000502007986 */ /* 0x000fe2000c101906 */
[----:B------:R-:W-:Y:S05]  /*1140*/  EXIT ;  /* 0x000000000000794d */ /* 0x000fea0003800000 */
        .weak           $__internal_0_$__cuda_sm3x_div_rn_noftz_f32_slowpath
        .type           $__internal_0_$__cuda_sm3x_div_rn_noftz_f32_slowpath,@function
        .size           $__internal_0_$__cuda_sm3x_div_rn_noftz_f32_slowpath,(.L_x_66 - $__internal_0_$__cuda_sm3x_div_rn_noftz_f32_slowpath)
$__internal_0_$__cuda_sm3x_div_rn_noftz_f32_slowpath:
[----:B------:R-:W-:Y:S01]  /*1150*/  SHF.R.U32.HI R5, RZ, 0x17, R3 ;  /* 0x00000017ff057819 */ /* 0x000fe20000011603 */
[----:B------:R-:W-:Y:S01]  /*1160*/  BSSY.RECONVERGENT B1, `(.L_x_14) ;  /* 0x0000063000017945 */ /* 0x000fe20003800200 */
[----:B------:R-:W-:Y:S02]  /*1170*/  SHF.R.U32.HI R4, RZ, 0x17, R0 ;  /* 0x00000017ff047819 */ /* 0x000fe40000011600 */
[----:B------:R-:W-:Y:S02]  /*1180*/  LOP3.LUT R15, R5, 0xff, RZ, 0xc0, !PT ;  /* 0x000000ff050f7812 */ /* 0x000fe400078ec0ff */
[----:B------:R-:W-:Y:S02]  /*1190*/  LOP3.LUT R4, R4, 0xff, RZ, 0xc0, !PT ;  /* 0x000000ff04047812 */ /* 0x000fe400078ec0ff */
[----:B------:R-:W-:Y:S02]  /*11a0*/  IADD3 R11, PT, PT, R15, -0x1, RZ ;  /* 0xffffffff0f0b7810 */ /* 0x000fe40007ffe0ff */
[----:B------:R-:W-:-:S02]  /*11b0*/  IADD3 R10, PT, PT, R4, -0x1, RZ ;  /* 0xffffffff040a7810 */ /* 0x000fc40007ffe0ff */
[----:B------:R-:W-:Y:S02]  /*11c0*/  ISETP.GT.U32.AND P0, PT, R11, 0xfd, PT ;  /* 0x000000fd0b00780c */ /* 0x000fe40003f04070 */
[----:B------:R-:W-:Y:S02]  /*11d0*/  MOV R5, R0 ;  /* 0x0000000000057202 */ /* 0x000fe40000000f00 */
[----:B------:R-:W-:-:S13]  /*11e0*/  ISETP.GT.U32.OR P0, PT, R10, 0xfd, P0 ;  /* 0x000000fd0a00780c */ /* 0x000fda0000704470 */
[----:B------:R-:W-:Y:S01]  /*11f0*/  @!P0 MOV R6, RZ ;  /* 0x000000ff00068202 */ /* 0x000fe20000000f00 */
[----:B------:R-:W-:Y:S06]  /*1200*/  @!P0 BRA `(.L_x_15) ;  /* 0x00000000005c8947 */ /* 0x000fec0003800000 */
[----:B------:R-:W-:Y:S02]  /*1210*/  FSETP.GTU.FTZ.AND P1, PT, |R3|, +INF , PT ;  /* 0x7f8000000300780b */ /* 0x000fe40003f3c200 */
[----:B------:R-:W-:-:S04]  /*1220*/  FSETP.GTU.FTZ.AND P0, PT, |R0|, +INF , PT ;  /* 0x7f8000000000780b */ /* 0x000fc80003f1c200 */
[----:B------:R-:W-:-:S13]  /*1230*/  PLOP3.LUT P0, PT, P0, P1, PT, 0xf8, 0x8f ;  /* 0x00000000008f781c */ /* 0x000fda0000703f70 */
[----:B------:R-:W-:Y:S05]  /*1240*/  @P0 BRA `(.L_x_16) ;  /* 0x00000004004c0947 */ /* 0x000fea0003800000 */
[----:B------:R-:W-:-:S13]  /*1250*/  LOP3.LUT P0, RZ, R3, 0x7fffffff, R5, 0xc8, !PT ;  /* 0x7fffffff03ff7812 */ /* 0x000fda000780c805 */
[----:B------:R-:W-:Y:S05]  /*1260*/  @!P0 BRA `(.L_x_17) ;  /* 0x00000004003c8947 */ /* 0x000fea0003800000 */
[C---:B------:R-:W-:Y:S02]  /*1270*/  FSETP.NEU.FTZ.AND P2, PT, |R0|.reuse, +INF , PT ;  /* 0x7f8000000000780b */ /* 0x040fe40003f5d200 */
[----:B------:R-:W-:Y:S02]  /*1280*/  FSETP.NEU.FTZ.AND P1, PT, |R3|, +INF , PT ;  /* 0x7f8000000300780b */ /* 0x000fe40003f3d200 */
[----:B------:R-:W-:-:S11]  /*1290*/  FSETP.NEU.FTZ.AND P0, PT, |R0|, +INF , PT ;  /* 0x7f8000000000780b */ /* 0x000fd60003f1d200 */
[----:B------:R-:W-:Y:S05]  /*12a0*/  @!P1 BRA !P2, `(.L_x_17) ;  /* 0x00000004002c9947 */ /* 0x000fea0005000000 */
[----:B------:R-:W-:-:S04]  /*12b0*/  LOP3.LUT P2, RZ, R5, 0x7fffffff, RZ, 0xc0, !PT ;  /* 0x7fffffff05ff7812 */ /* 0x000fc8000784c0ff */
[----:B------:R-:W-:-:S13]  /*12c0*/  PLOP3.LUT P1, PT, P1, P2, PT, 0x2f, 0xf2 ;  /* 0x0000000000f2781c */ /* 0x000fda0000f24577 */
[----:B------:R-:W-:Y:S05]  /*12d0*/  @P1 BRA `(.L_x_18) ;  /* 0x0000000400181947 */ /* 0x000fea0003800000 */
[----:B------:R-:W-:-:S04]  /*12e0*/  LOP3.LUT P1, RZ, R3, 0x7fffffff, RZ, 0xc0, !PT ;  /* 0x7fffffff03ff7812 */ /* 0x000fc8000782c0ff */
[----:B------:R-:W-:-:S13]  /*12f0*/  PLOP3.LUT P0, PT, P0, P1, PT, 0x2f, 0xf2 ;  /* 0x0000000000f2781c */ /* 0x000fda0000702577 */
[----:B------:R-:W-:Y:S05]  /*1300*/  @P0 BRA `(.L_x_19) ;  /* 0x0000000400000947 */ /* 0x000fea0003800000 */
[----:B------:R-:W-:Y:S02]  /*1310*/  ISETP.GE.AND P0, PT, R10, RZ, PT ;  /* 0x000000ff0a00720c */ /* 0x000fe40003f06270 */
[----:B------:R-:W-:-:S11]  /*1320*/  ISETP.GE.AND P1, PT, R11, RZ, PT ;  /* 0x000000ff0b00720c */ /* 0x000fd60003f26270 */
[----:B------:R-:W-:Y:S01]  /*1330*/  @P0 MOV R6, RZ ;  /* 0x000000ff00060202 */ /* 0x000fe20000000f00 */
[----:B------:R-:W-:Y:S02]  /*1340*/  @!P0 IMAD.MOV.U32 R6, RZ, RZ, -0x40 ;  /* 0xffffffc0ff068424 */ /* 0x000fe400078e00ff */
[----:B------:R-:W-:Y:S01]  /*1350*/  @!P0 FFMA R5, R0, 1.84467440737095516160e+19, RZ ;  /* 0x5f80000000058823 */ /* 0x000fe200000000ff */
[----:B------:R-:W-:Y:S02]  /*1360*/  @!P1 FFMA R3, R3, 1.84467440737095516160e+19, RZ ;  /* 0x5f80000003039823 */ /* 0x000fe400000000ff */
[----:B------:R-:W-:-:S07]  /*1370*/  @!P1 IADD3 R6, PT, PT, R6, 0x40, RZ ;  /* 0x0000004006069810 */ /* 0x000fce0007ffe0ff */
.L_x_15:
[----:B------:R-:W-:Y:S01]  /*1380*/  LEA R0, R15, 0xc0800000, 0x17 ;  /* 0xc08000000f007811 */ /* 0x000fe200078eb8ff */
[----:B------:R-:W-:Y:S01]  /*1390*/  BSSY.RECONVERGENT B2, `(.L_x_20) ;  /* 0x0000036000027945 */ /* 0x000fe20003800200 */
[----:B------:R-:W-:Y:S02]  /*13a0*/  IADD3 R4, PT, PT, R4, -0x7f, RZ ;  /* 0xffffff8104047810 */ /* 0x000fe40007ffe0ff */
[----:B------:R-:W-:-:S03]  /*13b0*/  IADD3 R3, PT, PT, -R0, R3, RZ ;  /* 0x0000000300037210 */ /* 0x000fc60007ffe1ff */
[----:B------:R-:W-:Y:S01]  /*13c0*/  IMAD R0, R4, -0x800000, R5 ;  /* 0xff80000004007824 */ /* 0x000fe200078e0205 */
[----:B------:R-:W0:Y:S01]  /*13d0*/  MUFU.RCP R10, R3 ;  /* 0x00000003000a7308 */ /* 0x000e220000001000 */
[----:B------:R-:W-:-:S04]  /*13e0*/  FADD.FTZ R11, -R3, -RZ ;  /* 0x800000ff030b7221 */ /* 0x000fc80000010100 */
[----:B0-----:R-:W-:-:S04]  /*13f0*/  FFMA R13, R10, R11, 1 ;  /* 0x3f8000000a0d7423 */ /* 0x001fc8000000000b */
[----:B------:R-:W-:-:S04]  /*1400*/  FFMA R12, R10, R13, R10 ;  /* 0x0000000d0a0c7223 */ /* 0x000fc8000000000a */
[----:B------:R-:W-:-:S04]  /*1410*/  FFMA R5, R0, R12, RZ ;  /* 0x0000000c00057223 */ /* 0x000fc800000000ff */
[----:B------:R-:W-:-:S04]  /*1420*/  FFMA R10, R11, R5, R0 ;  /* 0x000000050b0a7223 */ /* 0x000fc80000000000 */
[----:B------:R-:W-:Y:S01]  /*1430*/  FFMA R13, R12, R10, R5 ;  /* 0x0000000a0c0d7223 */ /* 0x000fe20000000005 */
[----:B------:R-:W-:-:S03]  /*1440*/  IADD3 R5, PT, PT, R4, 0x7f, -R15 ;  /* 0x0000007f04057810 */ /* 0x000fc60007ffe80f */
[----:B------:R-:W-:Y:S01]  /*1450*/  FFMA R10, R11, R13, R0 ;  /* 0x0000000d0b0a7223 */ /* 0x000fe20000000000 */
[----:B------:R-:W-:-:S03]  /*1460*/  IADD3 R5, PT, PT, R5, R6, RZ ;  /* 0x0000000605057210 */ /* 0x000fc60007ffe0ff */
[----:B------:R-:W-:-:S05]  /*1470*/  FFMA R0, R12, R10, R13 ;  /* 0x0000000a0c007223 */ /* 0x000fca000000000d */
[----:B------:R-:W-:-:S04]  /*1480*/  SHF.R.U32.HI R3, RZ, 0x17, R0 ;  /* 0x00000017ff037819 */ /* 0x000fc80000011600 */
[----:B------:R-:W-:-:S04]  /*1490*/  LOP3.LUT R3, R3, 0xff, RZ, 0xc0, !PT ;  /* 0x000000ff03037812 */ /* 0x000fc800078ec0ff */
[----:B------:R-:W-:-:S05]  /*14a0*/  IADD3 R11, PT, PT, R3, R5, RZ ;  /* 0x00000005030b7210 */ /* 0x000fca0007ffe0ff */
[----:B------:R-:W-:-:S05]  /*14b0*/  VIADD R3, R11, 0xffffffff ;  /* 0xffffffff0b037836 */ /* 0x000fca0000000000 */
[----:B------:R-:W-:-:S13]  /*14c0*/  ISETP.GE.U32.AND P0, PT, R3, 0xfe, PT ;  /* 0x000000fe0300780c */ /* 0x000fda0003f06070 */
[----:B------:R-:W-:Y:S05]  /*14d0*/  @!P0 BRA `(.L_x_21) ;  /* 0x0000000000808947 */ /* 0x000fea0003800000 */
[----:B------:R-:W-:-:S13]  /*14e0*/  ISETP.GT.AND P0, PT, R11, 0xfe, PT ;  /* 0x000000fe0b00780c */ /* 0x000fda0003f04270 */
[----:B------:R-:W-:Y:S05]  /*14f0*/  @P0 BRA `(.L_x_22) ;  /* 0x00000000006c0947 */ /* 0x000fea0003800000 */
[----:B------:R-:W-:-:S13]  /*1500*/  ISETP.GE.AND P0, PT, R11, 0x1, PT ;  /* 0x000000010b00780c */ /* 0x000fda0003f06270 */
[----:B------:R-:W-:Y:S05]  /*1510*/  @P0 BRA `(.L_x_23) ;  /* 0x0000000000740947 */ /* 0x000fea0003800000 */
[----:B------:R-:W-:Y:S02]  /*1520*/  ISETP.GE.AND P0, PT, R11, -0x18, PT ;  /* 0xffffffe80b00780c */ /* 0x000fe40003f06270 */
[----:B------:R-:W-:-:S11]  /*1530*/  LOP3.LUT R0, R0, 0x80000000, RZ, 0xc0, !PT ;  /* 0x8000000000007812 */ /* 0x000fd600078ec0ff */
[----:B------:R-:W-:Y:S05]  /*1540*/  @!P0 BRA `(.L_x_23) ;  /* 0x0000000000688947 */ /* 0x000fea0003800000 */
[CCC-:B------:R-:W-:Y:S01]  /*1550*/  FFMA.RZ R3, R12.reuse, R10.reuse, R13.reuse ;  /* 0x0000000a0c037223 */ /* 0x1c0fe2000000c00d */
[C---:B------:R-:W-:Y:S01]  /*1560*/  IADD3 R6, PT, PT, R11.reuse, 0x20, RZ ;  /* 0x000000200b067810 */ /* 0x040fe20007ffe0ff */
[CCC-:B------:R-:W-:Y:S01]  /*1570*/  FFMA.RM R4, R12.reuse, R10.reuse, R13.reuse ;  /* 0x0000000a0c047223 */ /* 0x1c0fe2000000400d */
[----:B------:R-:W-:Y:S02]  /*1580*/  ISETP.NE.AND P2, PT, R11, RZ, PT ;  /* 0x000000ff0b00720c */ /* 0x000fe40003f45270 */
[----:B------:R-:W-:Y:S01]  /*1590*/  LOP3.LUT R5, R3, 0x7fffff, RZ, 0xc0, !PT ;  /* 0x007fffff03057812 */ /* 0x000fe200078ec0ff */
[----:B------:R-:W-:Y:S01]  /*15a0*/  FFMA.RP R3, R12, R10, R13 ;  /* 0x0000000a0c037223 */ /* 0x000fe2000000800d */
[----:B------:R-:W-:Y:S02]  /*15b0*/  ISETP.NE.AND P1, PT, R11, RZ, PT ;  /* 0x000000ff0b00720c */ /* 0x000fe40003f25270 */
[----:B------:R-:W-:Y:S02]  /*15c0*/  LOP3.LUT R5, R5, 0x800000, RZ, 0xfc, !PT ;  /* 0x0080000005057812 */ /* 0x000fe400078efcff */
[----:B------:R-:W-:-:S02]  /*15d0*/  IADD3 R10, PT, PT, -R11, RZ, RZ ;  /* 0x000000ff0b0a7210 */ /* 0x000fc40007ffe1ff */
[----:B------:R-:W-:Y:S02]  /*15e0*/  SHF.L.U32 R6, R5, R6, RZ ;  /* 0x0000000605067219 */ /* 0x000fe400000006ff */
[----:B------:R-:W-:Y:S02]  /*15f0*/  FSETP.NEU.FTZ.AND P0, PT, R3, R4, PT ;  /* 0x000000040300720b */ /* 0x000fe40003f1d000 */
[----:B------:R-:W-:Y:S02]  /*1600*/  SEL R4, R10, RZ, P2 ;  /* 0x000000ff0a047207 */ /* 0x000fe40001000000 */
[----:B------:R-:W-:Y:S02]  /*1610*/  ISETP.NE.AND P1, PT, R6, RZ, P1 ;  /* 0x000000ff0600720c */ /* 0x000fe40000f25270 */
[----:B------:R-:W-:Y:S02]  /*1620*/  SHF.R.U32.HI R4, RZ, R4, R5 ;  /* 0x00000004ff047219 */ /* 0x000fe40000011605 */
[----:B------:R-:W-:-:S02]  /*1630*/  PLOP3.LUT P0, PT, P0, P1, PT, 0xf8, 0x8f ;  /* 0x00000000008f781c */ /* 0x000fc40000703f70 */
[----:B------:R-:W-:Y:S02]  /*1640*/  SHF.R.U32.HI R6, RZ, 0x1, R4 ;  /* 0x00000001ff067819 */ /* 0x000fe40000011604 */
[----:B------:R-:W-:-:S04]  /*1650*/  SEL R3, RZ, 0x1, !P0 ;  /* 0x00000001ff037807 */ /* 0x000fc80004000000 */
[----:B------:R-:W-:-:S04]  /*1660*/  LOP3.LUT R3, R3, 0x1, R6, 0xf8, !PT ;  /* 0x0000000103037812 */ /* 0x000fc800078ef806 */
[----:B------:R-:W-:-:S04]  /*1670*/  LOP3.LUT R3, R3, R4, RZ, 0xc0, !PT ;  /* 0x0000000403037212 */ /* 0x000fc800078ec0ff */
[----:B------:R-:W-:-:S04]  /*1680*/  IADD3 R3, PT, PT, R6, R3, RZ ;  /* 0x0000000306037210 */ /* 0x000fc80007ffe0ff */
[----:B------:R-:W-:Y:S01]  /*1690*/  LOP3.LUT R0, R3, R0, RZ, 0xfc, !PT ;  /* 0x0000000003007212 */ /* 0x000fe200078efcff */
[----:B------:R-:W-:Y:S06]  /*16a0*/  BRA `(.L_x_23) ;  /* 0x0000000000107947 */ /* 0x000fec0003800000 */
.L_x_22:
[----:B------:R-:W-:-:S04]  /*16b0*/  LOP3.LUT R0, R0, 0x80000000, RZ, 0xc0, !PT ;  /* 0x8000000000007812 */ /* 0x000fc800078ec0ff */
[----:B------:R-:W-:Y:S01]  /*16c0*/  LOP3.LUT R0, R0, 0x7f800000, RZ, 0xfc, !PT ;  /* 0x7f80000000007812 */ /* 0x000fe200078efcff */
[----:B------:R-:W-:Y:S06]  /*16d0*/  BRA `(.L_x_23) ;  /* 0x0000000000047947 */ /* 0x000fec0003800000 */
.L_x_21:
[----:B------:R-:W-:-:S07]  /*16e0*/  LEA R0, R5, R0, 0x17 ;  /* 0x0000000005007211 */ /* 0x000fce00078eb8ff */
.L_x_23:
[----:B------:R-:W-:Y:S05]  /*16f0*/  BSYNC.RECONVERGENT B2 ;  /* 0x0000000000027941 */ /* 0x000fea0003800200 */
.L_x_20:
[----:B------:R-:W-:Y:S05]  /*1700*/  BRA `(.L_x_24) ;  /* 0x0000000000207947 */ /* 0x000fea0003800000 */
.L_x_19:
[----:B------:R-:W-:-:S04]  /*1710*/  LOP3.LUT R0, R3, 0x80000000, R5, 0x48, !PT ;  /* 0x8000000003007812 */ /* 0x000fc800078e4805 */
[----:B------:R-:W-:Y:S01]  /*1720*/  LOP3.LUT R0, R0, 0x7f800000, RZ, 0xfc, !PT ;  /* 0x7f80000000007812 */ /* 0x000fe200078efcff */
[----:B------:R-:W-:Y:S06]  /*1730*/  BRA `(.L_x_24) ;  /* 0x0000000000147947 */ /* 0x000fec0003800000 */
.L_x_18:
[----:B------:R-:W-:Y:S01]  /*1740*/  LOP3.LUT R0, R3, 0x80000000, R5, 0x48, !PT ;  /* 0x8000000003007812 */ /* 0x000fe200078e4805 */
[----:B------:R-:W-:Y:S06]  /*1750*/  BRA `(.L_x_24) ;  /* 0x00000000000c7947 */ /* 0x000fec0003800000 */
.L_x_17:
[----:B------:R-:W0:Y:S01]  /*1760*/  MUFU.RSQ R0, -QNAN ;  /* 0xffc0000000007908 */ /* 0x000e220000001400 */
[----:B------:R-:W-:Y:S05]  /*1770*/  BRA `(.L_x_24) ;  /* 0x0000000000047947 */ /* 0x000fea0003800000 */
.L_x_16:
[----:B------:R-:W-:-:S07]  /*1780*/  FADD.FTZ R0, R0, R3 ;  /* 0x0000000300007221 */ /* 0x000fce0000010000 */
.L_x_24:
[----:B------:R-:W-:Y:S05]  /*1790*/  BSYNC.RECONVERGENT B1 ;  /* 0x0000000000017941 */ /* 0x000fea0003800200 */
.L_x_14:
[----:B------:R-:W-:-:S04]  /*17a0*/  HFMA2 R3, -RZ, RZ, 0, 0 ;  /* 0x00000000ff037431 */ /* 0x000fc800000001ff */
[----:B0-----:R-:W-:Y:S05]  /*17b0*/  RET.REL.NODEC R2 `(_Z14softmax_kernel8c_matrixS_) ;  /* 0xffffffe802107950 */ /* 0x001fea0003c3ffff */
.L_x_25:
        /* <DEDUP_REMOVED lines=12> */
.L_x_66:


//--------------------- .text._Z15relu_derivativePfS_m --------------------------
	.section	.text._Z15relu_derivativePfS_m,"ax",@progbits
	.align	128
        .global         _Z15relu_derivativePfS_m
        .type           _Z15relu_derivativePfS_m,@function
        .size           _Z15relu_derivativePfS_m,(.L_x_75 - _Z15relu_derivativePfS_m)
        .other          _Z15relu_derivativePfS_m,@"STO_CUDA_ENTRY STV_DEFAULT"
_Z15relu_derivativePfS_m:
.text._Z15relu_derivativePfS_m:
        /* <DEDUP_REMOVED lines=10> */
[----:B------:R-:W0:Y:S01]  /*00a0*/  LDCU.64 UR6, c[0x0][0x380] ;  /* 0x00007000ff0677ac */ /* 0x000e220008000a00 */
[C---:B------:R-:W-:Y:S01]  /*00b0*/  IMAD.SHL.U32 R7, R0.reuse, 0x4, RZ ;  /* 0x0000000400077824 */ /* 0x040fe200078e00ff */
[----:B------:R-:W-:Y:S01]  /*00c0*/  SHF.L.U64.HI R0, R0, 0x2, R3 ;  /* 0x0000000200007819 */ /* 0x000fe20000010203 */
[----:B------:R-:W1:Y:S03]  /*00d0*/  LDCU.64 UR4, c[0x0][0x358] ;  /* 0x00006b00ff0477ac */ /* 0x000e660008000a00 */
[----:B0-----:R-:W-:-:S04]  /*00e0*/  IADD3 R2, P0, PT, R7, UR6, RZ ;  /* 0x0000000607027c10 */ /* 0x001fc8000ff1e0ff */
[----:B------:R-:W-:-:S05]  /*00f0*/  IADD3.X R3, PT, PT, R0, UR7, RZ, P0, !PT ;  /* 0x0000000700037c10 */ /* 0x000fca00087fe4ff */
[----:B-1----:R-:W2:Y:S02]  /*0100*/  LDG.E R2, desc[UR4][R2.64] ;  /* 0x0000000402027981 */ /* 0x002ea4000c1e1900 */
[----:B--2---:R-:W-:-:S13]  /*0110*/  FSETP.GEU.AND P0, PT, R2, RZ, PT ;  /* 0x000000ff0200720b */ /* 0x004fda0003f0e000 */
[----:B------:R-:W0:Y:S02]  /*0120*/  @!P0 LDC.64 R4, c[0x0][0x388] ;  /* 0x0000e200ff048b82 */ /* 0x000e240000000a00 */
[----:B0-----:R-:W-:-:S05]  /*0130*/  @!P0 IADD3 R4, P1, PT, R7, R4, RZ ;  /* 0x0000000407048210 */ /* 0x001fca0007f3e0ff */
[----:B------:R-:W-:-:S05]  /*0140*/  @!P0 IMAD.X R5, R0, 0x1, R5, P1 ;  /* 0x0000000100058824 */ /* 0x000fca00008e0605 */
[----:B------:R0:W-:Y:S01]  /*0150*/  @!P0 STG.E desc[UR4][R4.64], RZ ;  /* 0x000000ff04008986 */ /* 0x0001e2000c101904 */
[----:B------:R-:W-:Y:S05]  /*0160*/  @!P0 EXIT ;  /* 0x000000000000894d */ /* 0x000fea0003800000 */
[----:B------:R-:W1:Y:S01]  /*0170*/  LDCU.64 UR6, c[0x0][0x388] ;  /* 0x00007100ff0677ac */ /* 0x000e620008000a00 */
[----:B0-----:R-:W-:Y:S01]  /*0180*/  IMAD.MOV.U32 R5, RZ, RZ, 0x3f800000 ;  /* 0x3f800000ff057424 */ /* 0x001fe200078e00ff */
[----:B-1----:R-:W-:-:S04]  /*0190*/  IADD3 R2, P0, PT, R7, UR6, RZ ;  /* 0x0000000607027c10 */ /* 0x002fc8000ff1e0ff */
[----:B------:R-:W-:-:S05]  /*01a0*/  IADD3.X R3, PT, PT, R0, UR7, RZ, P0, !PT ;  /* 0x0000000700037c10 */ /* 0x000fca00087fe4ff */
[----:B------:R-:W-:Y:S01]  /*01b0*/  STG.E desc[UR4][R2.64], R5 ;  /* 0x0000000502007986 */ /* 0x000fe2000c101904 */
[----:B------:R-:W-:Y:S05]  /*01c0*/  EXIT ;  /* 0x000000000000794d */ /* 0x000fea0003800000 */
.L_x_26:
        /* <DEDUP_REMOVED lines=11> */
.L_x_75:


//--------------------- .text._Z14elementwisemulPfS_S_m --------------------------
	.section	.text._Z14elementwisemulPfS_S_m,"ax",@progbits
	.align	128
        .global         _Z14elementwisemulPfS_S_m
        .type           _Z14elementwisemulPfS_S_m,@function
        .size           _Z14elementwisemulPfS_S_m,(.L_x_76 - _Z14elementwisemulPfS_S_m)
        .other          _Z14elementwisemulPfS_S_m,@"STO_CUDA_ENTRY STV_DEFAULT"
_Z14elementwisemulPfS_S_m:
.text._Z14elementwisemulPfS_S_m:
        /* <DEDUP_REMOVED lines=10> */
[----:B------:R-:W0:Y:S01]  /*00a0*/  LDCU.128 UR8, c[0x0][0x380] ;  /* 0x00007000ff0877ac */ /* 0x000e220008000c00 */
[C---:B------:R-:W-:Y:S01]  /*00b0*/  IMAD.SHL.U32 R6, R0.reuse, 0x4, RZ ;  /* 0x0000000400067824 */ /* 0x040fe200078e00ff */
[----:B------:R-:W-:Y:S01]  /*00c0*/  SHF.L.U64.HI R0, R0, 0x2, R3 ;  /* 0x0000000200007819 */ /* 0x000fe20000010203 */
[----:B------:R-:W1:Y:S01]  /*00d0*/  LDCU.64 UR4, c[0x0][0x358] ;  /* 0x00006b00ff0477ac */ /* 0x000e620008000a00 */
[----:B------:R-:W2:Y:S02]  /*00e0*/  LDCU.64 UR6, c[0x0][0x390] ;  /* 0x00007200ff0677ac */ /* 0x000ea40008000a00 */
[C---:B0-----:R-:W-:Y:S02]  /*00f0*/  IADD3 R4, P1, PT, R6.reuse, UR10, RZ ;  /* 0x0000000a06047c10 */ /* 0x041fe4000ff3e0ff */
[----:B------:R-:W-:Y:S02]  /*0100*/  IADD3 R2, P0, PT, R6, UR8, RZ ;  /* 0x0000000806027c10 */ /* 0x000fe4000ff1e0ff */
[----:B------:R-:W-:-:S02]  /*0110*/  IADD3.X R5, PT, PT, R0, UR11, RZ, P1, !PT ;  /* 0x0000000b00057c10 */ /* 0x000fc40008ffe4ff */
[----:B------:R-:W-:-:S04]  /*0120*/  IADD3.X R3, PT, PT, R0, UR9, RZ, P0, !PT ;  /* 0x0000000900037c10 */ /* 0x000fc800087fe4ff */
[----:B-1----:R-:W3:Y:S04]  /*0130*/  LDG.E R5, desc[UR4][R4.64] ;  /* 0x0000000404057981 */ /* 0x002ee8000c1e1900 */
[----:B------:R-:W3:Y:S01]  /*0140*/  LDG.E R2, desc[UR4][R2.64] ;  /* 0x0000000402027981 */ /* 0x000ee2000c1e1900 */
[----:B--2---:R-:W-:-:S04]  /*0150*/  IADD3 R6, P0, PT, R6, UR6, RZ ;  /* 0x0000000606067c10 */ /* 0x004fc8000ff1e0ff */
[----:B------:R-:W-:Y:S01]  /*0160*/  IADD3.X R7, PT, PT, R0, UR7, RZ, P0, !PT ;  /* 0x0000000700077c10 */ /* 0x000fe200087fe4ff */
[----:B---3--:R-:W-:-:S05]  /*0170*/  FMUL R9, R2, R5 ;  /* 0x0000000502097220 */ /* 0x008fca0000400000 */
[----:B------:R-:W-:Y:S01]  /*0180*/  STG.E desc[UR4][R6.64], R9 ;  /* 0x0000000906007986 */ /* 0x000fe2000c101904 */
[----:B------:R-:W-:Y:S05]  /*0190*/  EXIT ;  /* 0x000000000000794d */ /* 0x000fea0003800000 */
.L_x_27:
        /* <DEDUP_REMOVED lines=14> */
.L_x_76:


//--------------------- .text._Z18sigmoid_derivativePfS_m --------------------------
	.section	.text._Z18sigmoid_derivativePfS_m,"ax",@progbits
	.align	128
        .global         _Z18sigmoid_derivativePfS_m
        .type           _Z18sigmoid_derivativePfS_m,@function
        .size           _Z18sigmoid_derivativePfS_m,(.L_x_67 - _Z18sigmoid_derivativePfS_m)
        .other          _Z18sigmoid_derivativePfS_m,@"STO_CUDA_ENTRY STV_DEFAULT"
_Z18sigmoid_derivativePfS_m:
.text._Z18sigmoid_derivativePfS_m:
        /* <DEDUP_REMOVED lines=16> */
[----:B-1----:R-:W2:Y:S01]  /*0100*/  LDG.E R6, desc[UR4][R6.64] ;  /* 0x0000000406067981 */ /* 0x002ea2000c1e1900 */
[----:B------:R-:W-:Y:S01]  /*0110*/  IMAD.MOV.U32 R5, RZ, RZ, 0x3bbb989d ;  /* 0x3bbb989dff057424 */ /* 0x000fe200078e00ff */
[----:B------:R-:W-:Y:S01]  /*0120*/  BSSY.RECONVERGENT B0, `(.L_x_28) ;  /* 0x0000016000007945 */ /* 0x000fe20003800200 */
[----:B------:R-:W-:Y:S02]  /*0130*/  IMAD.MOV.U32 R9, RZ, RZ, 0x437c0000 ;  /* 0x437c0000ff097424 */ /* 0x000fe400078e00ff */
[----:B--2---:R-:W-:-:S04]  /*0140*/  FFMA.SAT R0, R6, -R5, 0.5 ;  /* 0x3f00000006007423 */ /* 0x004fc80000002805 */
[----:B------:R-:W-:-:S04]  /*0150*/  FFMA.RM R0, R0, R9, 12582913 ;  /* 0x4b40000100007423 */ /* 0x000fc80000004009 */
[C---:B------:R-:W-:Y:S01]  /*0160*/  FADD R5, R0.reuse, -12583039 ;  /* 0xcb40007f00057421 */ /* 0x040fe20000000000 */
[----:B------:R-:W-:-:S03]  /*0170*/  IMAD.SHL.U32 R0, R0, 0x800000, RZ ;  /* 0x0080000000007824 */ /* 0x000fc600078e00ff */
[----:B------:R-:W-:-:S04]  /*0180*/  FFMA R5, R6, -1.4426950216293334961, -R5 ;  /* 0xbfb8aa3b06057823 */ /* 0x000fc80000000805 */
[----:B------:R-:W-:-:S06]  /*0190*/  FFMA R5, R6, -1.925963033500011079e-08, R5 ;  /* 0xb2a5706006057823 */ /* 0x000fcc0000000005 */
[----:B------:R-:W0:Y:S02]  /*01a0*/  MUFU.EX2 R5, R5 ;  /* 0x0000000500057308 */ /* 0x000e240000000800 */
[----:B0-----:R-:W-:-:S04]  /*01b0*/  FFMA R0, R0, R5, 1 ;  /* 0x3f80000000007423 */ /* 0x001fc80000000005 */
[----:B------:R-:W-:-:S05]  /*01c0*/  VIADD R2, R0, 0x1800000 ;  /* 0x0180000000027836 */ /* 0x000fca0000000000 */
[----:B------:R-:W-:-:S04]  /*01d0*/  LOP3.LUT R2, R2, 0x7f800000, RZ, 0xc0, !PT ;  /* 0x7f80000002027812 */ /* 0x000fc800078ec0ff */
[----:B------:R-:W-:-:S13]  /*01e0*/  ISETP.GT.U32.AND P0, PT, R2, 0x1ffffff, PT ;  /* 0x01ffffff0200780c */ /* 0x000fda0003f04070 */
[----:B------:R-:W-:Y:S05]  /*01f0*/  @P0 BRA `(.L_x_29) ;  /* 0x0000000000100947 */ /* 0x000fea0003800000 */
[----:B------:R-:W-:-:S07]  /*0200*/  MOV R6, 0x220 ;  /* 0x0000022000067802 */ /* 0x000fce0000000f00 */
[----:B------:R-:W-:Y:S05]  /*0210*/  CALL.REL.NOINC `($__internal_1_$__cuda_sm20_rcp_rn_f32_slowpath) ;  /* 0x0000000000387944 */ /* 0x000fea0003c00000 */
[----:B------:R-:W-:Y:S01]  /*0220*/  MOV R2, R5 ;  /* 0x0000000500027202 */ /* 0x000fe20000000f00 */
[----:B------:R-:W-:Y:S06]  /*0230*/  BRA `(.L_x_30) ;  /* 0x0000000000107947 */ /* 0x000fec0003800000 */
.L_x_29:
[----:B------:R-:W0:Y:S02]  /*0240*/  MUFU.RCP R5, R0 ;  /* 0x0000000000057308 */ /* 0x000e240000001000 */
[----:B0-----:R-:W-:-:S04]  /*0250*/  FFMA R2, R0, R5, -1 ;  /* 0xbf80000000027423 */ /* 0x001fc80000000005 */
[----:B------:R-:W-:-:S04]  /*0260*/  FADD.FTZ R2, -R2, -RZ ;  /* 0x800000ff02027221 */ /* 0x000fc80000010100 */
[----:B------:R-:W-:-:S07]  /*0270*/  FFMA R2, R5, R2, R5 ;  /* 0x0000000205027223 */ /* 0x000fce0000000005 */
.L_x_30:
[----:B------:R-:W-:Y:S05]  /*0280*/  BSYNC.RECONVERGENT B0 ;  /* 0x0000000000007941 */ /* 0x000fea0003800200 */
.L_x_28:
[----:B------:R-:W0:Y:S01]  /*0290*/  LDCU.64 UR6, c[0x0][0x388] ;  /* 0x00007100ff0677ac */ /* 0x000e220008000a00 */
[----:B------:R-:W-:-:S04]  /*02a0*/  FADD R7, -R2, 1 ;  /* 0x3f80000002077421 */ /* 0x000fc80000000100 */
[----:B------:R-:W-:Y:S01]  /*02b0*/  FMUL R7, R7, R2 ;  /* 0x0000000207077220 */ /* 0x000fe20000400000 */
[----:B0-----:R-:W-:-:S04]  /*02c0*/  IADD3 R4, P0, PT, R4, UR6, RZ ;  /* 0x0000000604047c10 */ /* 0x001fc8000ff1e0ff */
[----:B------:R-:W-:-:S05]  /*02d0*/  IADD3.X R5, PT, PT, R3, UR7, RZ, P0, !PT ;  /* 0x0000000703057c10 */ /* 0x000fca00087fe4ff */
[----:B------:R-:W-:Y:S01]  /*02e0*/  STG.E desc[UR4][R4.64], R7 ;  /* 0x0000000704007986 */ /* 0x000fe2000c101904 */
[----:B------:R-:W-:Y:S05]  /*02f0*/  EXIT ;  /* 0x000000000000794d */ /* 0x000fea0003800000 */
        .weak           $__internal_1_$__cuda_sm20_rcp_rn_f32_slowpath
        .type           $__internal_1_$__cuda_sm20_rcp_rn_f32_slowpath,@function
        .size           $__internal_1_$__cuda_sm20_rcp_rn_f32_slowpath,(.L_x_67 - $__internal_1_$__cuda_sm20_rcp_rn_f32_slowpath)
$__internal_1_$__cuda_sm20_rcp_rn_f32_slowpath:
[----:B------:R-:W-:Y:S01]  /*0300*/  IMAD.SHL.U32 R2, R0, 0x2, RZ ;  /* 0x0000000200027824 */ /* 0x000fe200078e00ff */
[----:B------:R-:W-:Y:S04]  /*0310*/  BSSY.RECONVERGENT B1, `(.L_x_31) ;  /* 0x0000030000017945 */ /* 0x000fe80003800200 */
[----:B------:R-:W-:-:S04]  /*0320*/  SHF.R.U32.HI R2, RZ, 0x18, R2 ;  /* 0x00000018ff027819 */ /* 0x000fc80000011602 */
[----:B------:R-:W-:-:S13]  /*0330*/  ISETP.NE.U32.AND P0, PT, R2, RZ, PT ;  /* 0x000000ff0200720c */ /* 0x000fda0003f05070 */
[----:B------:R-:W-:Y:S05]  /*0340*/  @P0 BRA `(.L_x_32) ;  /* 0x0000000000280947 */ /* 0x000fea0003800000 */
[----:B------:R-:W-:-:S05]  /*0350*/  IMAD.SHL.U32 R2, R0, 0x2, RZ ;  /* 0x0000000200027824 */ /* 0x000fca00078e00ff */
[----:B------:R-:W-:-:S13]  /*0360*/  ISETP.NE.AND P0, PT, R2, RZ, PT ;  /* 0x000000ff0200720c */ /* 0x000fda0003f05270 */
[----:B------:R-:W-:Y:S01]  /*0370*/  @P0 FFMA R7, R0, 1.84467440737095516160e+19, RZ ;  /* 0x5f80000000070823 */ /* 0x000fe200000000ff */
[----:B------:R-:W-:Y:S08]  /*0380*/  @!P0 MUFU.RCP R5, R0 ;  /* 0x0000000000058308 */ /* 0x000ff00000001000 */
[----:B------:R-:W0:Y:S02]  /*0390*/  @P0 MUFU.RCP R2, R7 ;  /* 0x0000000700020308 */ /* 0x000e240000001000 */
[----:B0-----:R-:W-:-:S04]  /*03a0*/  @P0 FFMA R8, R7, R2, -1 ;  /* 0xbf80000007080423 */ /* 0x001fc80000000002 */
[----:B------:R-:W-:-:S04]  /*03b0*/  @P0 FADD.FTZ R9, -R8, -RZ ;  /* 0x800000ff08090221 */ /* 0x000fc80000010100 */
[----:B------:R-:W-:-:S04]  /*03c0*/  @P0 FFMA R2, R2, R9, R2 ;  /* 0x0000000902020223 */ /* 0x000fc80000000002 */
[----:B------:R-:W-:Y:S01]  /*03d0*/  @P0 FFMA R5, R2, 1.84467440737095516160e+19, RZ ;  /* 0x5f80000002050823 */ /* 0x000fe200000000ff */
[----:B------:R-:W-:Y:S06]  /*03e0*/  BRA `(.L_x_33) ;  /* 0x0000000000887947 */ /* 0x000fec0003800000 */
.L_x_32:
[----:B------:R-:W-:-:S05]  /*03f0*/  VIADD R5, R2, 0xffffff03 ;  /* 0xffffff0302057836 */ /* 0x000fca0000000000 */
[----:B------:R-:W-:-:S13]  /*0400*/  ISETP.GT.U32.AND P0, PT, R5, 0x1, PT ;  /* 0x000000010500780c */ /* 0x000fda0003f04070 */
[----:B------:R-:W-:Y:S05]  /*0410*/  @P0 BRA `(.L_x_34) ;  /* 0x0000000000780947 */ /* 0x000fea0003800000 */
[----:B------:R-:W-:Y:S01]  /*0420*/  LOP3.LUT R7, R0, 0x7fffff, RZ, 0xc0, !PT ;  /* 0x007fffff00077812 */ /* 0x000fe200078ec0ff */
[----:B------:R-:W-:-:S03]  /*0430*/  HFMA2 R12, -RZ, RZ, 0, 1.78813934326171875e-07 ;  /* 0x00000003ff0c7431 */ /* 0x000fc600000001ff */
[----:B------:R-:W-:-:S04]  /*0440*/  LOP3.LUT R7, R7, 0x3f800000, RZ, 0xfc, !PT ;  /* 0x3f80000007077812 */ /* 0x000fc800078efcff */
[----:B------:R-:W0:Y:S01]  /*0450*/  MUFU.RCP R8, R7 ;  /* 0x0000000700087308 */ /* 0x000e220000001000 */
[----:B------:R-:W-:Y:S01]  /*0460*/  SHF.L.U32 R11, R12, R5, RZ ;  /* 0x000000050c0b7219 */ /* 0x000fe200000006ff */
[----:B0-----:R-:W-:-:S04]  /*0470*/  FFMA R9, R7, R8, -1 ;  /* 0xbf80000007097423 */ /* 0x001fc80000000008 */
[----:B------:R-:W-:-:S04]  /*0480*/  FADD.FTZ R9, -R9, -RZ ;  /* 0x800000ff09097221 */ /* 0x000fc80000010100 */
[CCC-:B------:R-:W-:Y:S01]  /*0490*/  FFMA.RM R10, R8.reuse, R9.reuse, R8.reuse ;  /* 0x00000009080a7223 */ /* 0x1c0fe20000004008 */
[----:B------:R-:W-:-:S04]  /*04a0*/  FFMA.RP R9, R8, R9, R8 ;  /* 0x0000000908097223 */ /* 0x000fc80000008008 */
[C---:B------:R-:W-:Y:S02]  /*04b0*/  LOP3.LUT R8, R10.reuse, 0x7fffff, RZ, 0xc0, !PT ;  /* 0x007fffff0a087812 */ /* 0x040fe400078ec0ff */
[----:B------:R-:W-:Y:S02]  /*04c0*/  FSETP.NEU.FTZ.AND P0, PT, R10, R9, PT ;  /* 0x000000090a00720b */ /* 0x000fe40003f1d000 */
[----:B------:R-:W-:Y:S02]  /*04d0*/  LOP3.LUT R8, R8, 0x800000, RZ, 0xfc, !PT ;  /* 0x0080000008087812 */ /* 0x000fe400078efcff */
[----:B------:R-:W-:Y:S02]  /*04e0*/  SEL R9, RZ, 0xffffffff, !P0 ;  /* 0xffffffffff097807 */ /* 0x000fe40004000000 */
[----:B------:R-:W-:-:S03]  /*04f0*/  LOP3.LUT R10, R11, R8, RZ, 0xc0, !PT ;  /* 0x000000080b0a7212 */ /* 0x000fc600078ec0ff */
[----:B------:R-:W-:Y:S01]  /*0500*/  IMAD.MOV R9, RZ, RZ, -R9 ;  /* 0x000000ffff097224 */ /* 0x000fe200078e0a09 */
[----:B------:R-:W-:-:S04]  /*0510*/  SHF.R.U32.HI R10, RZ, R5, R10 ;  /* 0x00000005ff0a7219 */ /* 0x000fc8000001160a */
[----:B------:R-:W-:Y:S02]  /*0520*/  LOP3.LUT P1, RZ, R9, R5, R8, 0xf8, !PT ;  /* 0x0000000509ff7212 */ /* 0x000fe4000782f808 */
[C---:B------:R-:W-:Y:S02]  /*0530*/  LOP3.LUT P0, RZ, R10.reuse, 0x1, RZ, 0xc0, !PT ;  /* 0x000000010aff7812 */ /* 0x040fe4000780c0ff */
[----:B------:R-:W-:-:S04]  /*0540*/  LOP3.LUT P2, RZ, R10, 0x2, RZ, 0xc0, !PT ;  /* 0x000000020aff7812 */ /* 0x000fc8000784c0ff */
[----:B------:R-:W-:Y:S02]  /*0550*/  PLOP3.LUT P0, PT, P0, P1, P2, 0xe0, 0x0 ;  /* 0x000000000000781c */ /* 0x000fe40000703c20 */
[----:B------:R-:W-:Y:S02]  /*0560*/  LOP3.LUT P1, RZ, R0, 0x7fffff, RZ, 0xc0, !PT ;  /* 0x007fffff00ff7812 */ /* 0x000fe4000782c0ff */
[----:B------:R-:W-:-:S05]  /*0570*/  SEL R5, RZ, 0x1, !P0 ;  /* 0x00000001ff057807 */ /* 0x000fca0004000000 */
[----:B------:R-:W-:-:S05]  /*0580*/  IMAD.MOV R5, RZ, RZ, -R5 ;  /* 0x000000ffff057224 */ /* 0x000fca00078e0a05 */
[----:B------:R-:W-:Y:S01]  /*0590*/  ISETP.GE.AND P0, PT, R5, RZ, PT ;  /* 0x000000ff0500720c */ /* 0x000fe20003f06270 */
[----:B------:R-:W-:-:S05]  /*05a0*/  VIADD R5, R2, 0xffffff04 ;  /* 0xffffff0402057836 */ /* 0x000fca0000000000 */
[----:B------:R-:W-:-:S07]  /*05b0*/  SHF.R.U32.HI R5, RZ, R5, R8 ;  /* 0x00000005ff057219 */ /* 0x000fce0000011608 */
[----:B------:R-:W-:-:S05]  /*05c0*/  @!P0 IADD3 R5, PT, PT, R5, 0x1, RZ ;  /* 0x0000000105058810 */ /* 0x000fca0007ffe0ff */
[----:B------:R-:W-:-:S05]  /*05d0*/  @!P1 IMAD.SHL.U32 R5, R5, 0x2, RZ ;  /* 0x0000000205059824 */ /* 0x000fca00078e00ff */
[----:B------:R-:W-:Y:S01]  /*05e0*/  LOP3.LUT R5, R5, 0x80000000, R0, 0xf8, !PT ;  /* 0x8000000005057812 */ /* 0x000fe200078ef800 */
[----:B------:R-:W-:Y:S06]  /*05f0*/  BRA `(.L_x_33) ;  /* 0x0000000000047947 */ /* 0x000fec0003800000 */
.L_x_34:
[----:B------:R0:W1:Y:S02]  /*0600*/  MUFU.RCP R5, R0 ;  /* 0x0000000000057308 */ /* 0x0000640000001000 */
.L_x_33:
[----:B------:R-:W-:Y:S05]  /*0610*/  BSYNC.RECONVERGENT B1 ;  /* 0x0000000000017941 */ /* 0x000fea0003800200 */
.L_x_31:
[----:B------:R-:W-:-:S04]  /*0620*/  IMAD.MOV.U32 R7, RZ, RZ, 0x0 ;  /* 0x00000000ff077424 */ /* 0x000fc800078e00ff */
[----:B01----:R-:W-:Y:S05]  /*0630*/  RET.REL.NODEC R6 `(_Z18sigmoid_derivativePfS_m) ;  /* 0xfffffff806707950 */ /* 0x003fea0003c3ffff */
.L_x_35:
        /* <DEDUP_REMOVED lines=12> */
.L_x_67:


//--------------------- .text._Z14sigmoid_kernelPfS_m --------------------------
	.section	.text._Z14sigmoid_kernelPfS_m,"ax",@progbits
	.align	128
        .global         _Z14sigmoid_kernelPfS_m
        .type           _Z14sigmoid_kernelPfS_m,@function
        .size           _Z14sigmoid_kernelPfS_m,(.L_x_68 - _Z14sigmoid_kernelPfS_m)
        .other          _Z14sigmoid_kernelPfS_m,@"STO_CUDA_ENTRY STV_DEFAULT"
_Z14sigmoid_kernelPfS_m:
.text._Z14sigmoid_kernelPfS_m:
        /* <DEDUP_REMOVED lines=33> */
[----:B------:R-:W-:Y:S05]  /*0210*/  CALL.REL.NOINC `($__internal_2_$__cuda_sm20_rcp_rn_f32_slowpath) ;  /* 0x0000000000307944 */ /* 0x000fea0003c00000 */
[----:B------:R-:W-:Y:S01]  /*0220*/  IMAD.MOV.U32 R7, RZ, RZ, R5 ;  /* 0x000000ffff077224 */ /* 0x000fe200078e0005 */
[----:B------:R-:W-:Y:S06]  /*0230*/  BRA `(.L_x_38) ;  /* 0x0000000000107947 */ /* 0x000fec0003800000 */
.L_x_37:
[----:B------:R-:W0:Y:S02]  /*0240*/  MUFU.RCP R7, R0 ;  /* 0x0000000000077308 */ /* 0x000e240000001000 */
[----:B0-----:R-:W-:-:S04]  /*0250*/  FFMA R2, R0, R7, -1 ;  /* 0xbf80000000027423 */ /* 0x001fc80000000007 */
[----:B------:R-:W-:-:S04]  /*0260*/  FADD.FTZ R2, -R2, -RZ ;  /* 0x800000ff02027221 */ /* 0x000fc80000010100 */
[----:B------:R-:W-:-:S07]  /*0270*/  FFMA R7, R7, R2, R7 ;  /* 0x0000000207077223 */ /* 0x000fce0000000007 */
.L_x_38:
[----:B------:R-:W-:Y:S05]  /*0280*/  BSYNC.RECONVERGENT B0 ;  /* 0x0000000000007941 */ /* 0x000fea0003800200 */
.L_x_36:
[----:B------:R-:W0:Y:S02]  /*0290*/  LDCU.64 UR6, c[0x0][0x388] ;  /* 0x00007100ff0677ac */ /* 0x000e240008000a00 */
[----:B0-----:R-:W-:-:S04]  /*02a0*/  IADD3 R4, P0, PT, R4, UR6, RZ ;  /* 0x0000000604047c10 */ /* 0x001fc8000ff1e0ff */
[----:B------:R-:W-:-:S05]  /*02b0*/  IADD3.X R5, PT, PT, R3, UR7, RZ, P0, !PT ;  /* 0x0000000703057c10 */ /* 0x000fca00087fe4ff */
[----:B------:R-:W-:Y:S01]  /*02c0*/  STG.E desc[UR4][R4.64], R7 ;  /* 0x0000000704007986 */ /* 0x000fe2000c101904 */
[----:B------:R-:W-:Y:S05]  /*02d0*/  EXIT ;  /* 0x000000000000794d */ /* 0x000fea0003800000 */
        .weak           $__internal_2_$__cuda_sm20_rcp_rn_f32_slowpath
        .type           $__internal_2_$__cuda_sm20_rcp_rn_f32_slowpath,@function
        .size           $__internal_2_$__cuda_sm20_rcp_rn_f32_slowpath,(.L_x_68 - $__internal_2_$__cuda_sm20_rcp_rn_f32_slowpath)
$__internal_2_$__cuda_sm20_rcp_rn_f32_slowpath:
        /* <DEDUP_REMOVED lines=15> */
.L_x_40:
[----:B------:R-:W-:-:S04]  /*03d0*/  IADD3 R5, PT, PT, R2, -0xfd, RZ ;  /* 0xffffff0302057810 */ /* 0x000fc80007ffe0ff */
[----:B------:R-:W-:-:S13]  /*03e0*/  ISETP.GT.U32.AND P0, PT, R5, 0x1, PT ;  /* 0x000000010500780c */ /* 0x000fda0003f04070 */
[----:B------:R-:W-:Y:S05]  /*03f0*/  @P0 BRA `(.L_x_42) ;  /* 0x0000000000780947 */ /* 0x000fea0003800000 */
[----:B------:R-:W-:Y:S01]  /*0400*/  LOP3.LUT R7, R0, 0x7fffff, RZ, 0xc0, !PT ;  /* 0x007fffff00077812 */ /* 0x000fe200078ec0ff */
[----:B------:R-:W-:-:S03]  /*0410*/  IMAD.MOV.U32 R12, RZ, RZ, 0x3 ;  /* 0x00000003ff0c7424 */ /* 0x000fc600078e00ff */
[----:B------:R-:W-:Y:S02]  /*0420*/  LOP3.LUT R7, R7, 0x3f800000, RZ, 0xfc, !PT ;  /* 0x3f80000007077812 */ /* 0x000fe400078efcff */
[----:B------:R-:W-:Y:S02]  /*0430*/  SHF.L.U32 R11, R12, R5, RZ ;  /* 0x000000050c0b7219 */ /* 0x000fe400000006ff */
[----:B------:R-:W0:Y:S02]  /*0440*/  MUFU.RCP R8, R7 ;  /* 0x0000000700087308 */ /* 0x000e240000001000 */
        /* <DEDUP_REMOVED lines=25> */
.L_x_42:
[----:B------:R0:W1:Y:S02]  /*05e0*/  MUFU.RCP R5, R0 ;  /* 0x0000000000057308 */ /* 0x0000640000001000 */
.L_x_41:
[----:B------:R-:W-:Y:S05]  /*05f0*/  BSYNC.RECONVERGENT B1 ;  /* 0x0000000000017941 */ /* 0x000fea0003800200 */
.L_x_39:
[----:B------:R-:W-:-:S04]  /*0600*/  IMAD.MOV.U32 R7, RZ, RZ, 0x0 ;  /* 0x00000000ff077424 */ /* 0x000fc800078e00ff */
[----:B01----:R-:W-:Y:S05]  /*0610*/  RET.REL.NODEC R6 `(_Z14sigmoid_kernelPfS_m) ;  /* 0xfffffff806787950 */ /* 0x003fea0003c3ffff */
.L_x_43:
        /* <DEDUP_REMOVED lines=14> */
.L_x_68:


//--------------------- .text._Z11relu_kernel8c_matrixS_ --------------------------
	.section	.text._Z11relu_kernel8c_matrixS_,"ax",@progbits
	.align	128
        .global         _Z11relu_kernel8c_matrixS_
        .type           _Z11relu_kernel8c_matrixS_,@function
        .size           _Z11relu_kernel8c_matrixS_,(.L_x_79 - _Z11relu_kernel8c_matrixS_)
        .other          _Z11relu_kernel8c_matrixS_,@"STO_CUDA_ENTRY STV_DEFAULT"
_Z11relu_kernel8c_matrixS_:
.text._Z11relu_kernel8c_matrixS_:
[----:B------:R-:W-:Y:S01]  /*0000*/  LDC R1, c[0x0][0x37c] ;  /* 0x0000df00ff017b82 */ /* 0x000fe20000000800 */
[----:B------:R-:W0:Y:S07]  /*0010*/  S2R R0, SR_TID.X ;  /* 0x0000000000007919 */ /* 0x000e2e0000002100 */
[----:B------:R-:W0:Y:S01]  /*0020*/  S2UR UR4, SR_CTAID.X ;  /* 0x00000000000479c3 */ /* 0x000e220000002500 */
[----:B------:R-:W1:Y:S01]  /*0030*/  LDCU.64 UR8, c[0x0][0x380] ;  /* 0x00007000ff0877ac */ /* 0x000e620008000a00 */
[----:B------:R-:W2:Y:S06]  /*0040*/  S2R R4, SR_TID.Y ;  /* 0x0000000000047919 */ /* 0x000eac0000002200 */
[----:B------:R-:W0:Y:S08]  /*0050*/  LDC R7, c[0x0][0x360] ;  /* 0x0000d800ff077b82 */ /* 0x000e300000000800 */
[----:B------:R-:W1:Y:S08]  /*0060*/  LDC.64 R2, c[0x0][0x3a0] ;  /* 0x0000e800ff027b82 */ /* 0x000e700000000a00 */
[----:B------:R-:W2:Y:S08]  /*0070*/  S2UR UR6, SR_CTAID.Y ;  /* 0x00000000000679c3 */ /* 0x000eb00000002600 */
[----:B------:R-:W2:Y:S01]  /*0080*/  LDC R9, c[0x0][0x364] ;  /* 0x0000d900ff097b82 */ /* 0x000ea20000000800 */
[----:B0-----:R-:W-:Y:S01]  /*0090*/  IMAD R7, R7, UR4, R0 ;  /* 0x0000000407077c24 */ /* 0x001fe2000f8e0200 */
[----:B------:R-:W0:Y:S04]  /*00a0*/  LDCU.64 UR4, c[0x0][0x358] ;  /* 0x00006b00ff0477ac */ /* 0x000e280008000a00 */
[----:B------:R-:W-:Y:S01]  /*00b0*/  SHF.R.S32.HI R0, RZ, 0x1f, R7 ;  /* 0x0000001fff007819 */ /* 0x000fe20000011407 */
[----:B-1----:R-:W-:-:S04]  /*00c0*/  IMAD.WIDE.U32 R2, R7, UR8, R2 ;  /* 0x0000000807027c25 */ /* 0x002fc8000f8e0002 */
[----:B------:R-:W-:-:S04]  /*00d0*/  IMAD R6, R0, UR8, RZ ;  /* 0x0000000800067c24 */ /* 0x000fc8000f8e02ff */
[----:B------:R-:W-:-:S05]  /*00e0*/  IMAD R5, R7, UR9, R6 ;  /* 0x0000000907057c24 */ /* 0x000fca000f8e0206 */
[----:B------:R-:W-:Y:S01]  /*00f0*/  IADD3 R3, PT, PT, R3, R5, RZ ;  /* 0x0000000503037210 */ /* 0x000fe20007ffe0ff */
[----:B--2---:R-:W-:Y:S01]  /*0100*/  IMAD R9, R9, UR6, R4 ;  /* 0x0000000609097c24 */ /* 0x004fe2000f8e0204 */
[----:B------:R-:W1:Y:S01]  /*0110*/  LDCU.64 UR6, c[0x0][0x3a8] ;  /* 0x00007500ff0677ac */ /* 0x000e620008000a00 */
[----:B------:R-:W2:Y:S02]  /*0120*/  LDC.64 R4, c[0x0][0x3c8] ;  /* 0x0000f200ff047b82 */ /* 0x000ea40000000a00 */
[----:B------:R-:W-:-:S06]  /*0130*/  IMAD.WIDE.U32 R2, R9, 0x4, R2 ;  /* 0x0000000409027825 */ /* 0x000fcc00078e0002 */
[----:B0-----:R-:W3:Y:S01]  /*0140*/  LDG.E R2, desc[UR4][R2.64] ;  /* 0x0000000402027981 */ /* 0x001ee2000c1e1900 */
[----:B-1----:R-:W-:Y:S02]  /*0150*/  IMAD R0, R0, UR6, RZ ;  /* 0x0000000600007c24 */ /* 0x002fe4000f8e02ff */
[----:B--2---:R-:W-:-:S04]  /*0160*/  IMAD.WIDE.U32 R4, R7, UR6, R4 ;  /* 0x0000000607047c25 */ /* 0x004fc8000f8e0004 */
[----:B------:R-:W-:-:S05]  /*0170*/  IMAD R7, R7, UR7, R0 ;  /* 0x0000000707077c24 */ /* 0x000fca000f8e0200 */
[----:B------:R-:W-:-:S03]  /*0180*/  IADD3 R5, PT, PT, R5, R7, RZ ;  /* 0x0000000705057210 */ /* 0x000fc60007ffe0ff */
[----:B------:R-:W-:Y:S01]  /*0190*/  IMAD.WIDE.U32 R4, R9, 0x4, R4 ;  /* 0x0000000409047825 */ /* 0x000fe200078e0004 */
[----:B---3--:R-:W-:-:S04]  /*01a0*/  FSETP.GEU.AND P0, PT, R2, RZ, PT ;  /* 0x000000ff0200720b */ /* 0x008fc80003f0e000 */
[----:B------:R-:W-:-:S05]  /*01b0*/  FSEL R7, R2, RZ, P0 ;  /* 0x000000ff02077208 */ /* 0x000fca0000000000 */
[----:B------:R-:W-:Y:S01]  /*01c0*/  STG.E desc[UR4][R4.64], R7 ;  /* 0x0000000704007986 */ /* 0x000fe2000c101904 */
[----:B------:R-:W-:Y:S05]  /*01d0*/  EXIT ;  /* 0x000000000000794d */ /* 0x000fea0003800000 */
.L_x_44:
        /* <DEDUP_REMOVED lines=10> */
.L_x_79:


//--------------------- .text._Z10matTmulvecPfS_iiS_ --------------------------
	.section	.text._Z10matTmulvecPfS_iiS_,"ax",@progbits
	.align	128
        .global         _Z10matTmulvecPfS_iiS_
        .type           _Z10matTmulvecPfS_iiS_,@function
        .size           _Z10matTmulvecPfS_iiS_,(.L_x_80 - _Z10matTmulvecPfS_iiS_)
        .other          _Z10matTmulvecPfS_iiS_,@"STO_CUDA_ENTRY STV_DEFAULT"
_Z10matTmulvecPfS_iiS_:
.text._Z10matTmulvecPfS_iiS_:
[----:B------:R-:W-:Y:S01]  /*0000*/  LDC R1, c[0x0][0x37c] ;  /* 0x0000df00ff017b82 */ /* 0x000fe20000000800 */
[----:B------:R-:W0:Y:S07]  /*0010*/  S2R R2, SR_TID.X ;  /* 0x0000000000027919 */ /* 0x000e2e0000002100 */
[----:B------:R-:W0:Y:S08]  /*0020*/  S2UR UR4, SR_CTAID.X ;  /* 0x00000000000479c3 */ /* 0x000e300000002500 */
[----:B------:R-:W0:Y:S08]  /*0030*/  LDC R3, c[0x0][0x360] ;  /* 0x0000d800ff037b82 */ /* 0x000e300000000800 */
[----:B------:R-:W1:Y:S01]  /*0040*/  LDC R0, c[0x0][0x394] ;  /* 0x0000e500ff007b82 */ /* 0x000e620000000800 */
[----:B0-----:R-:W-:-:S05]  /*0050*/  IMAD R3, R3, UR4, R2 ;  /* 0x0000000403037c24 */ /* 0x001fca000f8e0202 */
[----:B-1----:R-:W-:-:S13]  /*0060*/  ISETP.GE.AND P0, PT, R3, R0, PT ;  /* 0x000000000300720c */ /* 0x002fda0003f06270 */
[----:B------:R-:W-:Y:S05]  /*0070*/  @P0 EXIT ;  /* 0x000000000000094d */ /* 0x000fea0003800000 */
[----:B------:R-:W0:Y:S01]  /*0080*/  LDCU UR6, c[0x0][0x390] ;  /* 0x00007200ff0677ac */ /* 0x000e220008000800 */
[----:B------:R-:W-:Y:S01]  /*0090*/  HFMA2 R16, -RZ, RZ, 0, 0 ;  /* 0x00000000ff107431 */ /* 0x000fe200000001ff */
[----:B------:R-:W1:Y:S01]  /*00a0*/  LDCU.64 UR10, c[0x0][0x358] ;  /* 0x00006b00ff0a77ac */ /* 0x000e620008000a00 */
[----:B0-----:R-:W-:-:S09]  /*00b0*/  UISETP.GE.AND UP0, UPT, UR6, 0x1, UPT ;  /* 0x000000010600788c */ /* 0x001fd2000bf06270 */
[----:B-1----:R-:W-:Y:S05]  /*00c0*/  BRA.U !UP0, `(.L_x_45) ;  /* 0x0000000908b47547 */ /* 0x002fea000b800000 */
[----:B------:R-:W-:Y:S01]  /*00d0*/  UISETP.GE.U32.AND UP1, UPT, UR6, 0x10, UPT ;  /* 0x000000100600788c */ /* 0x000fe2000bf26070 */
[----:B------:R-:W-:Y:S01]  /*00e0*/  MOV R16, RZ ;  /* 0x000000ff00107202 */ /* 0x000fe20000000f00 */
[----:B------:R-:W-:Y:S01]  /*00f0*/  ULOP3.LUT UR7, UR6, 0xf, URZ, 0xc0, !UPT ;  /* 0x0000000f06077892 */ /* 0x000fe2000f8ec0ff */
[----:B------:R-:W-:-:S03]  /*0100*/  MOV R2, RZ ;  /* 0x000000ff00027202 */ /* 0x000fc60000000f00 */
[----:B------:R-:W-:-:S03]  /*0110*/  UISETP.NE.AND UP0, UPT, UR7, URZ, UPT ;  /* 0x000000ff0700728c */ /* 0x000fc6000bf05270 */
[----:B------:R-:W-:Y:S08]  /*0120*/  BRA.U !UP1, `(.L_x_46) ;  /* 0x0000000509447547 */ /* 0x000ff0000b800000 */
[----:B------:R-:W0:Y:S01]  /*0130*/  LDCU.64 UR4, c[0x0][0x388] ;  /* 0x00007100ff0477ac */ /* 0x000e220008000a00 */
[----:B------:R-:W-:Y:S02]  /*0140*/  MOV R16, RZ ;  /* 0x000000ff00107202 */ /* 0x000fe40000000f00 */
[----:B------:R-:W-:Y:S01]  /*0150*/  MOV R5, R3 ;  /* 0x0000000300057202 */ /* 0x000fe20000000f00 */
[----:B------:R-:W-:-:S04]  /*0160*/  ULOP3.LUT UR8, UR6, 0x7ffffff0, URZ, 0xc0, !UPT ;  /* 0x7ffffff006087892 */ /* 0x000fc8000f8ec0ff */
[----:B------:R-:W-:Y:S02]  /*0170*/  UIADD3 UR9, UPT, UPT, -UR8, URZ, URZ ;  /* 0x000000ff08097290 */ /* 0x000fe4000fffe1ff */
[----:B------:R-:W-:Y:S01]  /*0180*/  MOV R2, UR8 ;  /* 0x0000000800027c02 */ /* 0x000fe20008000f00 */
[----:B0-----:R-:W-:-:S04]  /*0190*/  UIADD3 UR4, UP1, UPT, UR4, 0x20, URZ ;  /* 0x0000002004047890 */ /* 0x001fc8000ff3e0ff */
[----:B------:R-:W-:Y:S02]  /*01a0*/  UIADD3.X UR5, UPT, UPT, URZ, UR5, URZ, UP1, !UPT ;  /* 0x00000005ff057290 */ /* 0x000fe40008ffe4ff */
[----:B------:R-:W-:-:S04]  /*01b0*/  MOV R10, UR4 ;  /* 0x00000004000a7c02 */ /* 0x000fc80008000f00 */
[----:B------:R-:W-:-:S07]  /*01c0*/  MOV R11, UR5 ;  /* 0x00000005000b7c02 */ /* 0x000fce0008000f00 */
.L_x_47:
[----:B------:R-:W0:Y:S01]  /*01d0*/  LDC.64 R8, c[0x0][0x380] ;  /* 0x0000e000ff087b82 */ /* 0x000e220000000a00 */
[----:B------:R-:W2:Y:S04]  /*01e0*/  LDG.E R17, desc[UR10][R10.64+-0x20] ;  /* 0xffffe00a0a117981 */ /* 0x000ea8000c1e1900 */
[----:B------:R-:W3:Y:S04]  /*01f0*/  LDG.E R19, desc[UR10][R10.64+-0x1c] ;  /* 0xffffe40a0a137981 */ /* 0x000ee8000c1e1900 */
[----:B------:R-:W4:Y:S04]  /*0200*/  LDG.E R27, desc[UR10][R10.64+-0x18] ;  /* 0xffffe80a0a1b7981 */ /* 0x000f28000c1e1900 */
[----:B------:R-:W5:Y:S04]  /*0210*/  LDG.E R7, desc[UR10][R10.64+-0x14] ;  /* 0xffffec0a0a077981 */ /* 0x000f68000c1e1900 */
[----:B------:R-:W5:Y:S01]  /*0220*/  LDG.E R20, desc[UR10][R10.64+-0x8] ;  /* 0xfffff80a0a147981 */ /* 0x000f62000c1e1900 */
[----:B0-----:R-:W-:-:S05]  /*0230*/  IMAD.WIDE R8, R5, 0x4, R8 ;  /* 0x0000000405087825 */ /* 0x001fca00078e0208 */
[----:B------:R-:W2:Y:S01]  /*0240*/  LDG.E R26, desc[UR10][R8.64] ;  /* 0x0000000a081a7981 */ /* 0x000ea2000c1e1900 */
[----:B------:R-:W-:-:S05]  /*0250*/  IMAD.WIDE R12, R0, 0x4, R8 ;  /* 0x00000004000c7825 */ /* 0x000fca00078e0208 */
[----:B------:R-:W3:Y:S01]  /*0260*/  LDG.E R18, desc[UR10][R12.64] ;  /* 0x0000000a0c127981 */ /* 0x000ee2000c1e1900 */
[----:B------:R-:W-:-:S03]  /*0270*/  IMAD.WIDE R22, R0, 0x4, R12 ;  /* 0x0000000400167825 */ /* 0x000fc600078e020c */
[----:B------:R-:W5:Y:S01]  /*0280*/  LDG.E R9, desc[UR10][R10.64+-0x10] ;  /* 0xfffff00a0a097981 */ /* 0x000f62000c1e1900 */
[----:B------:R-:W-:-:S03]  /*0290*/  IMAD.WIDE R14, R0, 0x4, R22 ;  /* 0x00000004000e7825 */ /* 0x000fc600078e0216 */
[----:B------:R-:W4:Y:S04]  /*02a0*/  LDG.E R24, desc[UR10][R22.64] ;  /* 0x0000000a16187981 */ /* 0x000f28000c1e1900 */
[----:B------:R-:W5:Y:S01]  /*02b0*/  LDG.E R4, desc[UR10][R14.64] ;  /* 0x0000000a0e047981 */ /* 0x000f62000c1e1900 */
[----:B------:R-:W-:-:S03]  /*02c0*/  IMAD.WIDE R28, R0, 0x4, R14 ;  /* 0x00000004001c7825 */ /* 0x000fc600078e020e */
[----:B------:R-:W5:Y:S04]  /*02d0*/  LDG.E R8, desc[UR10][R10.64+-0xc] ;  /* 0xfffff40a0a087981 */ /* 0x000f68000c1e1900 */
[----:B------:R0:W5:Y:S02]  /*02e0*/  LDG.E R6, desc[UR10][R28.64] ;  /* 0x0000000a1c067981 */ /* 0x000164000c1e1900 */
[----:B0-----:R-:W-:-:S05]  /*02f0*/  IMAD.WIDE R28, R0, 0x4, R28 ;  /* 0x00000004001c7825 */ /* 0x001fca00078e021c */
[----:B------:R-:W5:Y:S01]  /*0300*/  LDG.E R21, desc[UR10][R28.64] ;  /* 0x0000000a1c157981 */ /* 0x000f62000c1e1900 */
[----:B------:R-:W-:-:S05]  /*0310*/  IMAD.WIDE R22, R0, 0x4, R28 ;  /* 0x0000000400167825 */ /* 0x000fca00078e021c */
[----:B------:R0:W5:Y:S01]  /*0320*/  LDG.E R25, desc[UR10][R22.64] ;  /* 0x0000000a16197981 */ /* 0x000162000c1e1900 */
[----:B------:R-:W-:-:S03]  /*0330*/  IMAD.WIDE R12, R0, 0x4, R22 ;  /* 0x00000004000c7825 */ /* 0x000fc600078e0216 */
[----:B------:R-:W5:Y:S01]  /*0340*/  LDG.E R29, desc[UR10][R10.64+-0x4] ;  /* 0xfffffc0a0a1d7981 */ /* 0x000f62000c1e1900 */
[----:B------:R-:W-:-:S03]  /*0350*/  IMAD.WIDE R14, R0, 0x4, R12 ;  /* 0x00000004000e7825 */ /* 0x000fc600078e020c */
[----:B------:R-:W5:Y:S04]  /*0360*/  LDG.E R12, desc[UR10][R12.64] ;  /* 0x0000000a0c0c7981 */ /* 0x000f68000c1e1900 */
[----:B------:R-:W5:Y:S01]  /*0370*/  LDG.E R13, desc[UR10][R10.64+0x8] ;  /* 0x0000080a0a0d7981 */ /* 0x000f62000c1e1900 */
[----:B--2---:R-:W-:Y:S01]  /*0380*/  FFMA R26, R26, R17, R16 ;  /* 0x000000111a1a7223 */ /* 0x004fe20000000010 */
[----:B------:R-:W-:Y:S02]  /*0390*/  IMAD.WIDE R16, R0, 0x4, R14 ;  /* 0x0000000400107825 */ /* 0x000fe400078e020e */
[----:B------:R-:W2:Y:S02]  /*03a0*/  LDG.E R14, desc[UR10][R14.64] ;  /* 0x0000000a0e0e7981 */ /* 0x000ea4000c1e1900 */
[----:B---3--:R-:W-:Y:S01]  /*03b0*/  FFMA R26, R18, R19, R26 ;  /* 0x00000013121a7223 */ /* 0x008fe2000000001a */
[----:B------:R-:W-:-:S02]  /*03c0*/  IMAD.WIDE R18, R0, 0x4, R16 ;  /* 0x0000000400127825 */ /* 0x000fc400078e0210 */
[----:B------:R-:W3:Y:S02]  /*03d0*/  LDG.E R16, desc[UR10][R16.64] ;  /* 0x0000000a10107981 */ /* 0x000ee4000c1e1900 */
[----:B0-----:R-:W-:-:S04]  /*03e0*/  IMAD.WIDE R22, R0, 0x4, R18 ;  /* 0x0000000400167825 */ /* 0x001fc800078e0212 */
[----:B----4-:R-:W-:Y:S01]  /*03f0*/  FFMA R27, R24, R27, R26 ;  /* 0x0000001b181b7223 */ /* 0x010fe2000000001a */
[----:B------:R-:W4:Y:S04]  /*0400*/  LDG.E R18, desc[UR10][R18.64] ;  /* 0x0000000a12127981 */ /* 0x000f28000c1e1900 */
[----:B------:R-:W2:Y:S01]  /*0410*/  LDG.E R24, desc[UR10][R10.64] ;  /* 0x0000000a0a187981 */ /* 0x000ea2000c1e1900 */
[----:B-----5:R-:W-:Y:S01]  /*0420*/  FFMA R7, R4, R7, R27 ;  /* 0x0000000704077223 */ /* 0x020fe2000000001b */
[----:B------:R-:W-:Y:S02]  /*0430*/  IMAD.WIDE R26, R0, 0x4, R22 ;  /* 0x00000004001a7825 */ /* 0x000fe400078e0216 */
[----:B------:R-:W3:Y:S02]  /*0440*/  LDG.E R4, desc[UR10][R10.64+0x4] ;  /* 0x0000040a0a047981 */ /* 0x000ee4000c1e1900 */
[----:B------:R-:W-:Y:S01]  /*0450*/  FFMA R28, R6, R9, R7 ;  /* 0x00000009061c7223 */ /* 0x000fe20000000007 */
[C---:B------:R-:W-:Y:S01]  /*0460*/  IMAD.WIDE R6, R0.reuse, 0x4, R26 ;  /* 0x0000000400067825 */ /* 0x040fe200078e021a */
[----:B------:R-:W5:Y:S04]  /*0470*/  LDG.E R22, desc[UR10][R22.64] ;  /* 0x0000000a16167981 */ /* 0x000f68000c1e1900 */
[----:B------:R-:W5:Y:S04]  /*0480*/  LDG.E R15, desc[UR10][R10.64+0xc] ;  /* 0x00000c0a0a0f7981 */ /* 0x000f68000c1e1900 */
[----:B------:R-:W5:Y:S04]  /*0490*/  LDG.E R26, desc[UR10][R26.64] ;  /* 0x0000000a1a1a7981 */ /* 0x000f68000c1e1900 */
[----:B------:R-:W5:Y:S01]  /*04a0*/  LDG.E R17, desc[UR10][R10.64+0x10] ;  /* 0x0000100a0a117981 */ /* 0x000f62000c1e1900 */
[----:B------:R-:W-:Y:S01]  /*04b0*/  FFMA R28, R21, R8, R28 ;  /* 0x00000008151c7223 */ /* 0x000fe2000000001c */
[----:B------:R-:W-:-:S02]  /*04c0*/  IMAD.WIDE R8, R0, 0x4, R6 ;  /* 0x0000000400087825 */ /* 0x000fc400078e0206 */
[----:B------:R0:W5:Y:S04]  /*04d0*/  LDG.E R6, desc[UR10][R6.64] ;  /* 0x0000000a06067981 */ /* 0x000168000c1e1900 */
[----:B------:R-:W5:Y:S04]  /*04e0*/  LDG.E R23, desc[UR10][R10.64+0x14] ;  /* 0x0000140a0a177981 */ /* 0x000f68000c1e1900 */
[----:B------:R-:W5:Y:S01]  /*04f0*/  LDG.E R19, desc[UR10][R8.64] ;  /* 0x0000000a08137981 */ /* 0x000f62000c1e1900 */
[----:B0-----:R-:W-:Y:S01]  /*0500*/  FFMA R7, R25, R20, R28 ;  /* 0x0000001419077223 */ /* 0x001fe2000000001c */
[----:B------:R-:W-:-:S02]  /*0510*/  IMAD.WIDE R20, R0, 0x4, R8 ;  /* 0x0000000400147825 */ /* 0x000fc400078e0208 */
[----:B------:R-:W5:Y:S04]  /*0520*/  LDG.E R28, desc[UR10][R10.64+0x18] ;  /* 0x0000180a0a1c7981 */ /* 0x000f68000c1e1900 */
[----:B------:R0:W5:Y:S04]  /*0530*/  LDG.E R25, desc[UR10][R10.64+0x1c] ;  /* 0x00001c0a0a197981 */ /* 0x000168000c1e1900 */
[----:B------:R-:W5:Y:S01]  /*0540*/  LDG.E R20, desc[UR10][R20.64] ;  /* 0x0000000a14147981 */ /* 0x000f62000c1e1900 */
[----:B------:R-:W-:Y:S01]  /*0550*/  FFMA R29, R12, R29, R7 ;  /* 0x0000001d0c1d7223 */ /* 0x000fe20000000007 */
[----:B------:R-:W-:-:S04]  /*0560*/  UIADD3 UR9, UPT, UPT, UR9, 0x10, URZ ;  /* 0x0000001009097890 */ /* 0x000fc8000fffe0ff */
[----:B------:R-:W-:Y:S01]  /*0570*/  UISETP.NE.AND UP1, UPT, UR9, URZ, UPT ;  /* 0x000000ff0900728c */ /* 0x000fe2000bf25270 */
[----:B0-----:R-:W-:Y:S02]  /*0580*/  IADD3 R10, P0, PT, R10, 0x40, RZ ;  /* 0x000000400a0a7810 */ /* 0x001fe40007f1e0ff */
[----:B------:R-:W-:Y:S02]  /*0590*/  LEA R5, R0, R5, 0x4 ;  /* 0x0000000500057211 */ /* 0x000fe400078e20ff */
[----:B------:R-:W-:Y:S01]  /*05a0*/  IADD3.X R11, PT, PT, RZ, R11, RZ, P0, !PT ;  /* 0x0000000bff0b7210 */ /* 0x000fe200007fe4ff */
[----:B--2---:R-:W-:-:S04]  /*05b0*/  FFMA R29, R14, R24, R29 ;  /* 0x000000180e1d7223 */ /* 0x004fc8000000001d */
[----:B---3--:R-:W-:-:S04]  /*05c0*/  FFMA R29, R16, R4, R29 ;  /* 0x00000004101d7223 */ /* 0x008fc8000000001d */
[----:B----4-:R-:W-:-:S04]  /*05d0*/  FFMA R13, R18, R13, R29 ;  /* 0x0000000d120d7223 */ /* 0x010fc8000000001d */
[----:B-----5:R-:W-:-:S04]  /*05e0*/  FFMA R13, R22, R15, R13 ;  /* 0x0000000f160d7223 */ /* 0x020fc8000000000d */
[----:B------:R-:W-:-:S04]  /*05f0*/  FFMA R13, R26, R17, R13 ;  /* 0x000000111a0d7223 */ /* 0x000fc8000000000d */
[----:B------:R-:W-:-:S04]  /*0600*/  FFMA R6, R6, R23, R13 ;  /* 0x0000001706067223 */ /* 0x000fc8000000000d */
[----:B------:R-:W-:-:S04]  /*0610*/  FFMA R19, R19, R28, R6 ;  /* 0x0000001c13137223 */ /* 0x000fc80000000006 */
[----:B------:R-:W-:Y:S01]  /*0620*/  FFMA R16, R20, R25, R19 ;  /* 0x0000001914107223 */ /* 0x000fe20000000013 */
[----:B------:R-:W-:Y:S06]  /*0630*/  BRA.U UP1, `(.L_x_47) ;  /* 0xfffffff901e47547 */ /* 0x000fec000b83ffff */
.L_x_46:
[----:B------:R-:W-:Y:S05]  /*0640*/  BRA.U !UP0, `(.L_x_45) ;  /* 0x0000000508547547 */ /* 0x000fea000b800000 */
[----:B------:R-:W-:Y:S02]  /*0650*/  UISETP.GE.U32.AND UP0, UPT, UR7, 0x8, UPT ;  /* 0x000000080700788c */ /* 0x000fe4000bf06070 */
[----:B------:R-:W-:-:S04]  /*0660*/  ULOP3.LUT UR5, UR6, 0x7, URZ, 0xc0, !UPT ;  /* 0x0000000706057892 */ /* 0x000fc8000f8ec0ff */
[----:B------:R-:W-:-:S03]  /*0670*/  UISETP.NE.AND UP1, UPT, UR5, URZ, UPT ;  /* 0x000000ff0500728c */ /* 0x000fc6000bf25270 */
[----:B------:R-:W-:Y:S08]  /*0680*/  BRA.U !UP0, `(.L_x_48) ;  /* 0x0000000108947547 */ /* 0x000ff0000b800000 */
[----:B------:R-:W0:Y:S01]  /*0690*/  LDC.64 R12, c[0x0][0x380] ;  /* 0x0000e000ff0c7b82 */ /* 0x000e220000000a00 */
[----:B------:R-:W-:-:S07]  /*06a0*/  IMAD R7, R2, R0, R3 ;  /* 0x0000000002077224 */ /* 0x000fce00078e0203 */
[----:B------:R-:W1:Y:S01]  /*06b0*/  LDC.64 R4, c[0x0][0x388] ;  /* 0x0000e200ff047b82 */ /* 0x000e620000000a00 */
[----:B0-----:R-:W-:-:S05]  /*06c0*/  IMAD.WIDE R12, R7, 0x4, R12 ;  /* 0x00000004070c7825 */ /* 0x001fca00078e020c */
[----:B------:R0:W2:Y:S01]  /*06d0*/  LDG.E R21, desc[UR10][R12.64] ;  /* 0x0000000a0c157981 */ /* 0x0000a2000c1e1900 */
[----:B------:R-:W-:-:S04]  /*06e0*/  IMAD.WIDE R14, R0, 0x4, R12 ;  /* 0x00000004000e7825 */ /* 0x000fc800078e020c */
[----:B-1----:R-:W-:Y:S01]  /*06f0*/  IMAD.WIDE.U32 R4, R2, 0x4, R4 ;  /* 0x0000000402047825 */ /* 0x002fe200078e0004 */
[----:B------:R1:W3:Y:S03]  /*0700*/  LDG.E R18, desc[UR10][R14.64] ;  /* 0x0000000a0e127981 */ /* 0x0002e6000c1e1900 */
[C---:B------:R-:W-:Y:S01]  /*0710*/  IMAD.WIDE R24, R0.reuse, 0x4, R14 ;  /* 0x0000000400187825 */ /* 0x040fe200078e020e */
[----:B------:R-:W2:Y:S04]  /*0720*/  LDG.E R17, desc[UR10][R4.64] ;  /* 0x0000000a04117981 */ /* 0x000ea8000c1e1900 */
[----:B------:R-:W3:Y:S01]  /*0730*/  LDG.E R19, desc[UR10][R4.64+0x4] ;  /* 0x0000040a04137981 */ /* 0x000ee2000c1e1900 */
[----:B------:R-:W-:-:S03]  /*0740*/  IMAD.WIDE R8, R0, 0x4, R24 ;  /* 0x0000000400087825 */ /* 0x000fc600078e0218 */
[----:B------:R-:W4:Y:S01]  /*0750*/  LDG.E R20, desc[UR10][R24.64] ;  /* 0x0000000a18147981 */ /* 0x000f22000c1e1900 */
[----:B------:R-:W-:-:S03]  /*0760*/  IMAD.WIDE R10, R0, 0x4, R8 ;  /* 0x00000004000a7825 */ /* 0x000fc600078e0208 */
[----:B------:R-:W4:Y:S04]  /*0770*/  LDG.E R23, desc[UR10][R4.64+0x8] ;  /* 0x0000080a04177981 */ /* 0x000f28000c1e1900 */
[----:B------:R-:W5:Y:S01]  /*0780*/  LDG.E R8, desc[UR10][R8.64] ;  /* 0x0000000a08087981 */ /* 0x000f62000c1e1900 */
[----:B------:R-:W-:-:S03]  /*0790*/  IMAD.WIDE R6, R0, 0x4, R10 ;  /* 0x0000000400067825 */ /* 0x000fc600078e020a */
[----:B------:R-:W5:Y:S01]  /*07a0*/  LDG.E R27, desc[UR10][R4.64+0xc] ;  /* 0x00000c0a041b7981 */ /* 0x000f62000c1e1900 */
[----:B0-----:R-:W-:-:S03]  /*07b0*/  IMAD.WIDE R12, R0, 0x4, R6 ;  /* 0x00000004000c7825 */ /* 0x001fc600078e0206 */
[----:B------:R-:W5:Y:S04]  /*07c0*/  LDG.E R10, desc[UR10][R10.64] ;  /* 0x0000000a0a0a7981 */ /* 0x000f68000c1e1900 */
[----:B------:R-:W5:Y:S01]  /*07d0*/  LDG.E R29, desc[UR10][R4.64+0x10] ;  /* 0x0000100a041d7981 */ /* 0x000f62000c1e1900 */
[----:B-1----:R-:W-:-:S03]  /*07e0*/  IMAD.WIDE R14, R0, 0x4, R12 ;  /* 0x00000004000e7825 */ /* 0x002fc600078e020c */
[----:B------:R-:W5:Y:S04]  /*07f0*/  LDG.E R6, desc[UR10][R6.64] ;  /* 0x0000000a06067981 */ /* 0x000f68000c1e1900 */
[----:B------:R-:W5:Y:S04]  /*0800*/  LDG.E R22, desc[UR10][R4.64+0x14] ;  /* 0x0000140a04167981 */ /* 0x000f68000c1e1900 */
[----:B------:R-:W5:Y:S04]  /*0810*/  LDG.E R12, desc[UR10][R12.64] ;  /* 0x0000000a0c0c7981 */ /* 0x000f68000c1e1900 */
[----:B------:R-:W5:Y:S04]  /*0820*/  LDG.E R25, desc[UR10][R4.64+0x18] ;  /* 0x0000180a04197981 */ /* 0x000f68000c1e1900 */
[----:B------:R-:W5:Y:S04]  /*0830*/  LDG.E R14, desc[UR10][R14.64] ;  /* 0x0000000a0e0e7981 */ /* 0x000f68000c1e1900 */
[----:B------:R-:W5:Y:S01]  /*0840*/  LDG.E R9, desc[UR10][R4.64+0x1c] ;  /* 0x00001c0a04097981 */ /* 0x000f62000c1e1900 */
[----:B------:R-:W-:Y:S01]  /*0850*/  IADD3 R2, PT, PT, R2, 0x8, RZ ;  /* 0x0000000802027810 */ /* 0x000fe20007ffe0ff */
[----:B--2---:R-:W-:-:S04]  /*0860*/  FFMA R17, R21, R17, R16 ;  /* 0x0000001115117223 */ /* 0x004fc80000000010 */
[----:B---3--:R-:W-:-:S04]  /*0870*/  FFMA R17, R18, R19, R17 ;  /* 0x0000001312117223 */ /* 0x008fc80000000011 */
[----:B----4-:R-:W-:-:S04]  /*0880*/  FFMA R17, R20, R23, R17 ;  /* 0x0000001714117223 */ /* 0x010fc80000000011 */
[----:B-----5:R-:W-:-:S04]  /*0890*/  FFMA R17, R8, R27, R17 ;  /* 0x0000001b08117223 */ /* 0x020fc80000000011 */
[----:B------:R-:W-:-:S04]  /*08a0*/  FFMA R17, R10, R29, R17 ;  /* 0x0000001d0a117223 */ /* 0x000fc80000000011 */
[----:B------:R-:W-:-:S04]  /*08b0*/  FFMA R17, R6, R22, R17 ;  /* 0x0000001606117223 */ /* 0x000fc80000000011 */
[----:B------:R-:W-:-:S04]  /*08c0*/  FFMA R17, R12, R25, R17 ;  /* 0x000000190c117223 */ /* 0x000fc80000000011 */
[----:B------:R-:W-:-:S07]  /*08d0*/  FFMA R16, R14, R9, R17 ;  /* 0x000000090e107223 */ /* 0x000fce0000000011 */
.L_x_48:
        /* <DEDUP_REMOVED lines=8> */
[----:B0-----:R-:W-:-:S04]  /*0960*/  IMAD.WIDE R6, R7, 0x4, R4 ;  /* 0x0000000407067825 */ /* 0x001fc800078e0204 */
[----:B-1----:R-:W-:-:S04]  /*0970*/  IMAD.WIDE.U32 R4, R2, 0x4, R8 ;  /* 0x0000000402047825 */ /* 0x002fc800078e0008 */
[C---:B------:R-:W-:Y:S01]  /*0980*/  IMAD.WIDE R8, R0.reuse, 0x4, R6 ;  /* 0x0000000400087825 */ /* 0x040fe200078e0206 */
[----:B------:R-:W2:Y:S04]  /*0990*/  LDG.E R14, desc[UR10][R4.64] ;  /* 0x0000000a040e7981 */ /* 0x000ea8000c1e1900 */
[----:B------:R-:W2:Y:S01]  /*09a0*/  LDG.E R7, desc[UR10][R6.64] ;  /* 0x0000000a06077981 */ /* 0x000ea2000c1e1900 */
[----:B------:R-:W-:-:S03]  /*09b0*/  IMAD.WIDE R10, R0, 0x4, R8 ;  /* 0x00000004000a7825 */ /* 0x000fc600078e0208 */
[----:B------:R-:W3:Y:S04]  /*09c0*/  LDG.E R9, desc[UR10][R8.64] ;  /* 0x0000000a08097981 */ /* 0x000ee8000c1e1900 */
[----:B------:R-:W3:Y:S01]  /*09d0*/  LDG.E R15, desc[UR10][R4.64+0x4] ;  /* 0x0000040a040f7981 */ /* 0x000ee2000c1e1900 */
[----:B------:R-:W-:-:S03]  /*09e0*/  IMAD.WIDE R12, R0, 0x4, R10 ;  /* 0x00000004000c7825 */ /* 0x000fc600078e020a */
[----:B------:R-:W4:Y:S04]  /*09f0*/  LDG.E R11, desc[UR10][R10.64] ;  /* 0x0000000a0a0b7981 */ /* 0x000f28000c1e1900 */
[----:B------:R-:W4:Y:S04]  /*0a00*/  LDG.E R17, desc[UR10][R4.64+0x8] ;  /* 0x0000080a04117981 */ /* 0x000f28000c1e1900 */
[----:B------:R-:W5:Y:S04]  /*0a10*/  LDG.E R13, desc[UR10][R12.64] ;  /* 0x0000000a0c0d7981 */ /* 0x000f68000c1e1900 */
[----:B------:R-:W5:Y:S01]  /*0a20*/  LDG.E R18, desc[UR10][R4.64+0xc] ;  /* 0x00000c0a04127981 */ /* 0x000f62000c1e1900 */
[----:B------:R-:W-:Y:S01]  /*0a30*/  IADD3 R2, PT, PT, R2, 0x4, RZ ;  /* 0x0000000402027810 */ /* 0x000fe20007ffe0ff */
[----:B--2---:R-:W-:-:S04]  /*0a40*/  FFMA R14, R7, R14, R16 ;  /* 0x0000000e070e7223 */ /* 0x004fc80000000010 */
[----:B---3--:R-:W-:-:S04]  /*0a50*/  FFMA R14, R9, R15, R14 ;  /* 0x0000000f090e7223 */ /* 0x008fc8000000000e */
[----:B----4-:R-:W-:-:S04]  /*0a60*/  FFMA R14, R11, R17, R14 ;  /* 0x000000110b0e7223 */ /* 0x010fc8000000000e */
[----:B-----5:R-:W-:-:S07]  /*0a70*/  FFMA R16, R13, R18, R14 ;  /* 0x000000120d107223 */ /* 0x020fce000000000e */
.L_x_49:
[----:B------:R-:W-:Y:S05]  /*0a80*/  BRA.U !UP1, `(.L_x_45) ;  /* 0x0000000109447547 */ /* 0x000fea000b800000 */
[----:B------:R-:W0:Y:S01]  /*0a90*/  LDC.64 R4, c[0x0][0x388] ;  /* 0x0000e200ff047b82 */ /* 0x000e220000000a00 */
[----:B------:R-:W-:Y:S01]  /*0aa0*/  IMAD R11, R2, R0, R3 ;  /* 0x00000000020b7224 */ /* 0x000fe200078e0203 */
[----:B------:R-:W-:-:S06]  /*0ab0*/  UIADD3 UR4, UPT, UPT, -UR4, URZ, URZ ;  /* 0x000000ff04047290 */ /* 0x000fcc000fffe1ff */
[----:B------:R-:W1:Y:S01]  /*0ac0*/  LDC.64 R8, c[0x0][0x380] ;  /* 0x0000e000ff087b82 */ /* 0x000e620000000a00 */
[----:B0-----:R-:W-:-:S03]  /*0ad0*/  IMAD.WIDE.U32 R4, R2, 0x4, R4 ;  /* 0x0000000402047825 */ /* 0x001fc600078e0004 */
[----:B------:R-:W-:Y:S02]  /*0ae0*/  MOV R6, R4 ;  /* 0x0000000400067202 */ /* 0x000fe40000000f00 */
[----:B------:R-:W-:-:S07]  /*0af0*/  MOV R7, R5 ;  /* 0x0000000500077202 */ /* 0x000fce0000000f00 */
.L_x_50:
[----:B-1----:R-:W-:Y:S01]  /*0b00*/  IMAD.WIDE R4, R11, 0x4, R8 ;  /* 0x000000040b047825 */ /* 0x002fe200078e0208 */
[----:B------:R0:W2:Y:S05]  /*0b10*/  LDG.E R2, desc[UR10][R6.64] ;  /* 0x0000000a06027981 */ /* 0x0000aa000c1e1900 */
[----:B------:R-:W2:Y:S01]  /*0b20*/  LDG.E R5, desc[UR10][R4.64] ;  /* 0x0000000a04057981 */ /* 0x000ea2000c1e1900 */
[----:B------:R-:W-:-:S04]  /*0b30*/  UIADD3 UR4, UPT, UPT, UR4, 0x1, URZ ;  /* 0x0000000104047890 */ /* 0x000fc8000fffe0ff */
[----:B------:R-:W-:Y:S01]  /*0b40*/  UISETP.NE.AND UP0, UPT, UR4, URZ, UPT ;  /* 0x000000ff0400728c */ /* 0x000fe2000bf05270 */
[----:B0-----:R-:W-:Y:S02]  /*0b50*/  IADD3 R6, P0, PT, R6, 0x4, RZ ;  /* 0x0000000406067810 */ /* 0x001fe40007f1e0ff */
[----:B------:R-:W-:Y:S02]  /*0b60*/  IADD3 R11, PT, PT, R11, R0, RZ ;  /* 0x000000000b0b7210 */ /* 0x000fe40007ffe0ff */
[----:B------:R-:W-:Y:S01]  /*0b70*/  IADD3.X R7, PT, PT, RZ, R7, RZ, P0, !PT ;  /* 0x00000007ff077210 */ /* 0x000fe200007fe4ff */
[----:B--2---:R-:W-:-:S03]  /*0b80*/  FFMA R16, R5, R2, R16 ;  /* 0x0000000205107223 */ /* 0x004fc60000000010 */
[----:B------:R-:W-:Y:S05]  /*0b90*/  BRA.U UP0, `(.L_x_50) ;  /* 0xfffffffd00d87547 */ /* 0x000fea000b83ffff */
.L_x_45:
[----:B------:R-:W0:Y:S02]  /*0ba0*/  LDC.64 R4, c[0x0][0x398] ;  /* 0x0000e600ff047b82 */ /* 0x000e240000000a00 */
[----:B0-----:R-:W-:-:S05]  /*0bb0*/  IMAD.WIDE R2, R3, 0x4, R4 ;  /* 0x0000000403027825 */ /* 0x001fca00078e0204 */
[----:B------:R-:W-:Y:S01]  /*0bc0*/  STG.E desc[UR10][R2.64], R16 ;  /* 0x0000001002007986 */ /* 0x000fe2000c10190a */
[----:B------:R-:W-:Y:S05]  /*0bd0*/  EXIT ;  /* 0x000000000000794d */ /* 0x000fea0003800000 */
.L_x_51:
        /* <DEDUP_REMOVED lines=10> */
.L_x_80:


//--------------------- .text._Z9matmulmat8c_matrixS_S_ --------------------------
	.section	.text._Z9matmulmat8c_matrixS_S_,"ax",@progbits
	.align	128
        .global         _Z9matmulmat8c_matrixS_S_
        .type           _Z9matmulmat8c_matrixS_S_,@function
        .size           _Z9matmulmat8c_matrixS_S_,(.L_x_81 - _Z9matmulmat8c_matrixS_S_)
        .other          _Z9matmulmat8c_matrixS_S_,@"STO_CUDA_ENTRY STV_DEFAULT"
_Z9matmulmat8c_matrixS_S_:
.text._Z9matmulmat8c_matrixS_S_:
[----:B------:R-:W-:Y:S01]  /*0000*/  LDC R1, c[0x0][0x37c] ;  /* 0x0000df00ff017b82 */ /* 0x000fe20000000800 */
[----:B------:R-:W0:Y:S01]  /*0010*/  S2R R5, SR_TID.Y ;  /* 0x0000000000057919 */ /* 0x000e220000002200 */
[----:B------:R-:W1:Y:S06]  /*0020*/  LDCU.64 UR4, c[0x0][0x390] ;  /* 0x00007200ff0477ac */ /* 0x000e6c0008000a00 */
[----:B------:R-:W2:Y:S01]  /*0030*/  LDC R0, c[0x0][0x360] ;  /* 0x0000d800ff007b82 */ /* 0x000ea20000000800 */
[----:B------:R-:W2:Y:S01]  /*0040*/  S2R R3, SR_TID.X ;  /* 0x0000000000037919 */ /* 0x000ea20000002100 */
[----:B------:R-:W3:Y:S06]  /*0050*/  LDCU.64 UR6, c[0x0][0x358] ;  /* 0x00006b00ff0677ac */ /* 0x000eec0008000a00 */
[----:B------:R-:W0:Y:S08]  /*0060*/  S2UR UR9, SR_CTAID.Y ;  /* 0x00000000000979c3 */ /* 0x000e300000002600 */
[----:B------:R-:W0:Y:S01]  /*0070*/  LDC R2, c[0x0][0x364] ;  /* 0x0000d900ff027b82 */ /* 0x000e220000000800 */
[----:B-1----:R-:W-:-:S04]  /*0080*/  UISETP.NE.U32.AND UP0, UPT, UR4, URZ, UPT ;  /* 0x000000ff0400728c */ /* 0x002fc8000bf05070 */
[----:B------:R-:W-:-:S03]  /*0090*/  UISETP.NE.AND.EX UP0, UPT, UR5, URZ, UPT, UP0 ;  /* 0x000000ff0500728c */ /* 0x000fc6000bf05300 */
[----:B------:R-:W2:Y:S01]  /*00a0*/  S2UR UR8, SR_CTAID.X ;  /* 0x00000000000879c3 */ /* 0x000ea20000002500 */
[----:B0-----:R-:W-:Y:S02]  /*00b0*/  IMAD R2, R2, UR9, R5 ;  /* 0x0000000902027c24 */ /* 0x001fe4000f8e0205 */
[----:B------:R-:W-:Y:S02]  /*00c0*/  IMAD.MOV.U32 R5, RZ, RZ, RZ ;  /* 0x000000ffff057224 */ /* 0x000fe400078e00ff */
[----:B--2---:R-:W-:Y:S01]  /*00d0*/  IMAD R0, R0, UR8, R3 ;  /* 0x0000000800007c24 */ /* 0x004fe2000f8e0203 */
[----:B---3--:R-:W-:Y:S06]  /*00e0*/  BRA.U !UP0, `(.L_x_52) ;  /* 0x0000001108e07547 */ /* 0x008fec000b800000 */
[----:B------:R-:W0:Y:S01]  /*00f0*/  LDC.64 R12, c[0x0][0x3c8] ;  /* 0x0000f200ff0c7b82 */ /* 0x000e220000000a00 */
[----:B------:R-:W-:Y:S01]  /*0100*/  UISETP.GE.U32.AND UP1, UPT, UR4, 0x10, UPT ;  /* 0x000000100400788c */ /* 0x000fe2000bf26070 */
[----:B------:R-:W-:Y:S01]  /*0110*/  SHF.R.S32.HI R6, RZ, 0x1f, R0 ;  /* 0x0000001fff067819 */ /* 0x000fe20000011400 */
[----:B------:R-:W-:Y:S01]  /*0120*/  ULOP3.LUT UR9, UR4, 0xf, URZ, 0xc0, !UPT ;  /* 0x0000000f04097892 */ /* 0x000fe2000f8ec0ff */
[----:B------:R-:W-:Y:S01]  /*0130*/  CS2R R4, SRZ ;  /* 0x0000000000047805 */ /* 0x000fe2000001ff00 */
[----:B------:R-:W-:Y:S01]  /*0140*/  UISETP.GE.U32.AND.EX UP1, UPT, UR5, URZ, UPT, UP1 ;  /* 0x000000ff0500728c */ /* 0x000fe2000bf26110 */
[----:B------:R-:W-:Y:S01]  /*0150*/  IMAD.MOV.U32 R27, RZ, RZ, RZ ;  /* 0x000000ffff1b7224 */ /* 0x000fe200078e00ff */
[----:B------:R-:W-:-:S04]  /*0160*/  UISETP.NE.U32.AND UP0, UPT, UR9, URZ, UPT ;  /* 0x000000ff0900728c */ /* 0x000fc8000bf05070 */
[----:B------:R-:W-:Y:S01]  /*0170*/  UISETP.NE.AND.EX UP0, UPT, URZ, URZ, UPT, UP0 ;  /* 0x000000ffff00728c */ /* 0x000fe2000bf05300 */
[----:B0-----:R-:W-:Y:S02]  /*0180*/  IMAD.WIDE.U32 R12, R2, 0x4, R12 ;  /* 0x00000004020c7825 */ /* 0x001fe400078e000c */
[----:B------:R-:W-:Y:S08]  /*0190*/  BRA.U !UP1, `(.L_x_53) ;  /* 0x0000000509b07547 */ /* 0x000ff0000b800000 */
[----:B------:R-:W0:Y:S01]  /*01a0*/  LDC.64 R4, c[0x0][0x3a0] ;  /* 0x0000e800ff047b82 */ /* 0x000e220000000a00 */
[----:B------:R-:W1:Y:S01]  /*01b0*/  LDCU.64 UR10, c[0x0][0x380] ;  /* 0x00007000ff0a77ac */ /* 0x000e620008000a00 */
[----:B------:R-:W-:Y:S01]  /*01c0*/  IMAD.MOV.U32 R7, RZ, RZ, R12 ;  /* 0x000000ffff077224 */ /* 0x000fe200078e000c */
[----:B------:R-:W-:-:S05]  /*01d0*/  ULOP3.LUT UR5, UR4, 0xfffffff0, URZ, 0xc0, !UPT ;  /* 0xfffffff004057892 */ /* 0x000fca000f8ec0ff */
[----:B------:R-:W2:Y:S01]  /*01e0*/  LDC.64 R10, c[0x0][0x3a8] ;  /* 0x0000ea00ff0a7b82 */ /* 0x000ea20000000a00 */
[----:B------:R-:W-:-:S07]  /*01f0*/  IMAD.U32 R9, RZ, RZ, UR5 ;  /* 0x00000005ff097e24 */ /* 0x000fce000f8e00ff */
[----:B------:R-:W3:Y:S01]  /*0200*/  LDC R27, c[0x0][0x394] ;  /* 0x0000e500ff1b7b82 */ /* 0x000ee20000000800 */
[----:B-1----:R-:W-:-:S04]  /*0210*/  IMAD R3, R6, UR10, RZ ;  /* 0x0000000a06037c24 */ /* 0x002fc8000f8e02ff */
[C---:B------:R-:W-:Y:S02]  /*0220*/  IMAD R3, R0.reuse, UR11, R3 ;  /* 0x0000000b00037c24 */ /* 0x040fe4000f8e0203 */
[----:B0-----:R-:W-:-:S03]  /*0230*/  IMAD.WIDE.U32 R4, R0, UR10, R4 ;  /* 0x0000000a00047c25 */ /* 0x001fc6000f8e0004 */
[----:B------:R-:W-:Y:S01]  /*0240*/  IADD3 R18, P0, PT, R4, 0x20, RZ ;  /* 0x0000002004127810 */ /* 0x000fe20007f1e0ff */
[----:B------:R-:W-:Y:S01]  /*0250*/  IMAD.U32 R4, RZ, RZ, UR5 ;  /* 0x00000005ff047e24 */ /* 0x000fe2000f8e00ff */
[----:B--2---:R-:W-:Y:S02]  /*0260*/  SHF.L.U64.HI R22, R10, 0x4, R11 ;  /* 0x000000040a167819 */ /* 0x004fe4000001020b */
[----:B------:R-:W-:Y:S01]  /*0270*/  IADD3.X R19, PT, PT, R5, R3, RZ, P0, !PT ;  /* 0x0000000305137210 */ /* 0x000fe200007fe4ff */
[----:B------:R-:W-:Y:S01]  /*0280*/  IMAD.MOV.U32 R5, RZ, RZ, RZ ;  /* 0x000000ffff057224 */ /* 0x000fe200078e00ff */
[----:B------:R-:W-:Y:S02]  /*0290*/  MOV R3, R13 ;  /* 0x0000000d00037202 */ /* 0x000fe40000000f00 */
[----:B---3--:R-:W-:-:S07]  /*02a0*/  MOV R8, R27 ;  /* 0x0000001b00087202 */ /* 0x008fce0000000f00 */
.L_x_54:
[----:B------:R-:W-:Y:S01]  /*02b0*/  IMAD.MOV.U32 R21, RZ, RZ, R3 ;  /* 0x000000ffff157224 */ /* 0x000fe200078e0003 */
[----:B------:R-:W-:Y:S01]  /*02c0*/  MOV R20, R7 ;  /* 0x0000000700147202 */ /* 0x000fe20000000f00 */
[----:B------:R-:W-:Y:S01]  /*02d0*/  IMAD.MOV.U32 R14, RZ, RZ, R18 ;  /* 0x000000ffff0e7224 */ /* 0x000fe200078e0012 */
[-C--:B------:R-:W-:Y:S01]  /*02e0*/  IADD3 R28, P0, PT, R7, R10.reuse, RZ ;  /* 0x0000000a071c7210 */ /* 0x080fe20007f1e0ff */
[----:B------:R-:W-:Y:S02]  /*02f0*/  IMAD.MOV.U32 R15, RZ, RZ, R19 ;  /* 0x000000ffff0f7224 */ /* 0x000fe400078e0013 */
[----:B------:R-:W2:Y:S04]  /*0300*/  LDG.E R21, desc[UR6][R20.64] ;  /* 0x0000000614157981 */ /* 0x000ea8000c1e1900 */
[----:B------:R-:W2:Y:S01]  /*0310*/  LDG.E R24, desc[UR6][R14.64+-0x20] ;  /* 0xffffe0060e187981 */ /* 0x000ea2000c1e1900 */
[----:B------:R-:W-:Y:S01]  /*0320*/  IMAD.X R29, R3, 0x1, R11, P0 ;  /* 0x00000001031d7824 */ /* 0x000fe200000e060b */
[----:B------:R-:W-:-:S02]  /*0330*/  IADD3 R18, P0, PT, R28, R10, RZ ;  /* 0x0000000a1c127210 */ /* 0x000fc40007f1e0ff */
[----:B------:R-:W3:Y:S04]  /*0340*/  LDG.E R26, desc[UR6][R14.64+-0x1c] ;  /* 0xffffe4060e1a7981 */ /* 0x000ee8000c1e1900 */
[----:B------:R0:W3:Y:S01]  /*0350*/  LDG.E R25, desc[UR6][R28.64] ;  /* 0x000000061c197981 */ /* 0x0000e2000c1e1900 */
[----:B------:R-:W-:-:S03]  /*0360*/  IADD3.X R19, PT, PT, R29, R11, RZ, P0, !PT ;  /* 0x0000000b1d137210 */ /* 0x000fc600007fe4ff */
[----:B------:R-:W4:Y:S04]  /*0370*/  LDG.E R23, desc[UR6][R14.64+-0x18] ;  /* 0xffffe8060e177981 */ /* 0x000f28000c1e1900 */
[----:B------:R1:W4:Y:S01]  /*0380*/  LDG.E R20, desc[UR6][R18.64] ;  /* 0x0000000612147981 */ /* 0x000322000c1e1900 */
[----:B------:R-:W-:-:S05]  /*0390*/  IADD3 R16, P0, PT, R18, R10, RZ ;  /* 0x0000000a12107210 */ /* 0x000fca0007f1e0ff */
[----:B------:R-:W-:Y:S01]  /*03a0*/  IMAD.X R17, R19, 0x1, R11, P0 ;  /* 0x0000000113117824 */ /* 0x000fe200000e060b */
[----:B0-----:R-:W-:-:S05]  /*03b0*/  IADD3 R28, P0, PT, R16, R10, RZ ;  /* 0x0000000a101c7210 */ /* 0x001fca0007f1e0ff */
[----:B------:R-:W-:Y:S01]  /*03c0*/  IMAD.X R29, R17, 0x1, R11, P0 ;  /* 0x00000001111d7824 */ /* 0x000fe200000e060b */
[----:B-1----:R-:W-:-:S04]  /*03d0*/  IADD3 R18, P0, PT, R28, R10, RZ ;  /* 0x0000000a1c127210 */ /* 0x002fc80007f1e0ff */
[----:B------:R-:W-:Y:S01]  /*03e0*/  IADD3.X R19, PT, PT, R29, R11, RZ, P0, !PT ;  /* 0x0000000b1d137210 */ /* 0x000fe200007fe4ff */
[----:B--2---:R-:W-:Y:S02]  /*03f0*/  FFMA R5, R24, R21, R5 ;  /* 0x0000001518057223 */ /* 0x004fe40000000005 */
[----:B------:R0:W2:Y:S04]  /*0400*/  LDG.E R21, desc[UR6][R16.64] ;  /* 0x0000000610157981 */ /* 0x0000a8000c1e1900 */
[----:B------:R-:W2:Y:S01]  /*0410*/  LDG.E R24, desc[UR6][R14.64+-0x14] ;  /* 0xffffec060e187981 */ /* 0x000ea2000c1e1900 */
[----:B---3--:R-:W-:-:S03]  /*0420*/  FFMA R25, R26, R25, R5 ;  /* 0x000000191a197223 */ /* 0x008fc60000000005 */
[----:B------:R-:W3:Y:S04]  /*0430*/  LDG.E R5, desc[UR6][R28.64] ;  /* 0x000000061c057981 */ /* 0x000ee8000c1e1900 */
[----:B------:R-:W3:Y:S01]  /*0440*/  LDG.E R26, desc[UR6][R14.64+-0x10] ;  /* 0xfffff0060e1a7981 */ /* 0x000ee2000c1e1900 */
[----:B----4-:R-:W-:-:S03]  /*0450*/  FFMA R25, R23, R20, R25 ;  /* 0x0000001417197223 */ /* 0x010fc60000000019 */
[----:B------:R2:W4:Y:S04]  /*0460*/  LDG.E R20, desc[UR6][R18.64] ;  /* 0x0000000612147981 */ /* 0x000528000c1e1900 */
[----:B------:R-:W4:Y:S01]  /*0470*/  LDG.E R23, desc[UR6][R14.64+-0xc] ;  /* 0xfffff4060e177981 */ /* 0x000f22000c1e1900 */
[----:B0-----:R-:W-:-:S05]  /*0480*/  IADD3 R16, P0, PT, R18, R10, RZ ;  /* 0x0000000a12107210 */ /* 0x001fca0007f1e0ff */
[----:B------:R-:W-:-:S05]  /*0490*/  IMAD.X R17, R19, 0x1, R11, P0 ;  /* 0x0000000113117824 */ /* 0x000fca00000e060b */
[----:B------:R0:W5:Y:S01]  /*04a0*/  LDG.E R18, desc[UR6][R16.64] ;  /* 0x0000000610127981 */ /* 0x000162000c1e1900 */
[----:B--2---:R-:W-:Y:S01]  /*04b0*/  FFMA R19, R24, R21, R25 ;  /* 0x0000001518137223 */ /* 0x004fe20000000019 */
[-C--:B------:R-:W-:Y:S02]  /*04c0*/  IADD3 R24, P0, PT, R16, R10.reuse, RZ ;  /* 0x0000000a10187210 */ /* 0x080fe40007f1e0ff */
[----:B------:R-:W5:Y:S03]  /*04d0*/  LDG.E R21, desc[UR6][R14.64+-0x8] ;  /* 0xfffff8060e157981 */ /* 0x000f66000c1e1900 */
[----:B------:R-:W-:Y:S01]  /*04e0*/  IMAD.X R25, R17, 0x1, R11, P0 ;  /* 0x0000000111197824 */ /* 0x000fe200000e060b */
[----:B------:R-:W-:Y:S01]  /*04f0*/  IADD3 R28, P0, PT, R24, R10, RZ ;  /* 0x0000000a181c7210 */ /* 0x000fe20007f1e0ff */
[----:B---3--:R-:W-:Y:S02]  /*0500*/  FFMA R26, R26, R5, R19 ;  /* 0x000000051a1a7223 */ /* 0x008fe40000000013 */
[----:B------:R-:W2:Y:S04]  /*0510*/  LDG.E R19, desc[UR6][R14.64+-0x4] ;  /* 0xfffffc060e137981 */ /* 0x000ea8000c1e1900 */
[----:B------:R5:W2:Y:S01]  /*0520*/  LDG.E R5, desc[UR6][R24.64] ;  /* 0x0000000618057981 */ /* 0x000aa2000c1e1900 */
[----:B------:R-:W-:Y:S01]  /*0530*/  IADD3.X R29, PT, PT, R25, R11, RZ, P0, !PT ;  /* 0x0000000b191d7210 */ /* 0x000fe200007fe4ff */
[----:B----4-:R-:W-:-:S02]  /*0540*/  FFMA R20, R23, R20, R26 ;  /* 0x0000001417147223 */ /* 0x010fc4000000001a */
[----:B------:R-:W3:Y:S04]  /*0550*/  LDG.E R26, desc[UR6][R14.64] ;  /* 0x000000060e1a7981 */ /* 0x000ee8000c1e1900 */
[----:B------:R-:W3:Y:S01]  /*0560*/  LDG.E R23, desc[UR6][R28.64] ;  /* 0x000000061c177981 */ /* 0x000ee2000c1e1900 */
[----:B0-----:R-:W-:-:S05]  /*0570*/  IADD3 R16, P0, PT, R28, R10, RZ ;  /* 0x0000000a1c107210 */ /* 0x001fca0007f1e0ff */
[--C-:B------:R-:W-:Y:S01]  /*0580*/  IMAD.X R17, R29, 0x1, R11.reuse, P0 ;  /* 0x000000011d117824 */ /* 0x100fe200000e060b */
[----:B------:R-:W4:Y:S01]  /*0590*/  LDG.E R28, desc[UR6][R14.64+0x8] ;  /* 0x000008060e1c7981 */ /* 0x000f22000c1e1900 */
[----:B-----5:R-:W-:Y:S01]  /*05a0*/  FFMA R24, R21, R18, R20 ;  /* 0x0000001215187223 */ /* 0x020fe20000000014 */
[-C--:B------:R-:W-:Y:S02]  /*05b0*/  IADD3 R20, P0, PT, R16, R10.reuse, RZ ;  /* 0x0000000a10147210 */ /* 0x080fe40007f1e0ff */
[----:B------:R2:W5:Y:S03]  /*05c0*/  LDG.E R18, desc[UR6][R16.64] ;  /* 0x0000000610127981 */ /* 0x000566000c1e1900 */
[----:B------:R-:W-:Y:S02]  /*05d0*/  IMAD.X R21, R17, 0x1, R11, P0 ;  /* 0x0000000111157824 */ /* 0x000fe400000e060b */
[----:B--2---:R-:W-:Y:S01]  /*05e0*/  FFMA R17, R19, R5, R24 ;  /* 0x0000000513117223 */ /* 0x004fe20000000018 */
[----:B------:R-:W-:Y:S01]  /*05f0*/  IADD3 R24, P0, PT, R20, R10, RZ ;  /* 0x0000000a14187210 */ /* 0x000fe20007f1e0ff */
[----:B------:R-:W5:Y:S03]  /*0600*/  LDG.E R19, desc[UR6][R14.64+0x4] ;  /* 0x000004060e137981 */ /* 0x000f66000c1e1900 */
[----:B------:R-:W-:Y:S01]  /*0610*/  IADD3.X R25, PT, PT, R21, R11, RZ, P0, !PT ;  /* 0x0000000b15197210 */ /* 0x000fe200007fe4ff */
[----:B------:R-:W4:Y:S01]  /*0620*/  LDG.E R5, desc[UR6][R20.64] ;  /* 0x0000000614057981 */ /* 0x000f22000c1e1900 */
[----:B---3--:R-:W-:-:S03]  /*0630*/  FFMA R29, R26, R23, R17 ;  /* 0x000000171a1d7223 */ /* 0x008fc60000000011 */
[----:B------:R-:W2:Y:S04]  /*0640*/  LDG.E R23, desc[UR6][R24.64] ;  /* 0x0000000618177981 */ /* 0x000ea8000c1e1900 */
[----:B------:R-:W2:Y:S01]  /*0650*/  LDG.E R26, desc[UR6][R14.64+0xc] ;  /* 0x00000c060e1a7981 */ /* 0x000ea2000c1e1900 */
[----:B------:R-:W-:-:S05]  /*0660*/  IADD3 R16, P0, PT, R24, R10, RZ ;  /* 0x0000000a18107210 */ /* 0x000fca0007f1e0ff */
[----:B------:R-:W-:Y:S02]  /*0670*/  IMAD.X R17, R25, 0x1, R11, P0 ;  /* 0x0000000119117824 */ /* 0x000fe400000e060b */
[----:B-----5:R-:W-:Y:S01]  /*0680*/  FFMA R19, R19, R18, R29 ;  /* 0x0000001213137223 */ /* 0x020fe2000000001d */
[-C--:B------:R-:W-:Y:S01]  /*0690*/  IADD3 R18, P0, PT, R16, R10.reuse, RZ ;  /* 0x0000000a10127210 */ /* 0x080fe20007f1e0ff */
[----:B------:R-:W3:Y:S02]  /*06a0*/  LDG.E R29, desc[UR6][R14.64+0x18] ;  /* 0x000018060e1d7981 */ /* 0x000ee4000c1e1900 */
[----:B----4-:R-:W-:Y:S02]  /*06b0*/  FFMA R5, R28, R5, R19 ;  /* 0x000000051c057223 */ /* 0x010fe40000000013 */
[----:B------:R-:W-:Y:S01]  /*06c0*/  IMAD.X R19, R17, 0x1, R11, P0 ;  /* 0x0000000111137824 */ /* 0x000fe200000e060b */
[----:B------:R-:W-:Y:S01]  /*06d0*/  IADD3 R20, P0, PT, R18, R10, RZ ;  /* 0x0000000a12147210 */ /* 0x000fe20007f1e0ff */
[----:B------:R-:W4:Y:S01]  /*06e0*/  LDG.E R16, desc[UR6][R16.64] ;  /* 0x0000000610107981 */ /* 0x000f22000c1e1900 */
[----:B--2---:R-:W-:-:S02]  /*06f0*/  FFMA R23, R26, R23, R5 ;  /* 0x000000171a177223 */ /* 0x004fc40000000005 */
[----:B------:R-:W-:Y:S01]  /*0700*/  IADD3.X R21, PT, PT, R19, R11, RZ, P0, !PT ;  /* 0x0000000b13157210 */ /* 0x000fe200007fe4ff */
[----:B------:R-:W4:Y:S01]  /*0710*/  LDG.E R26, desc[UR6][R14.64+0x10] ;  /* 0x000010060e1a7981 */ /* 0x000f22000c1e1900 */
[----:B------:R-:W-:-:S03]  /*0720*/  IADD3 R24, P0, PT, R20, R10, RZ ;  /* 0x0000000a14187210 */ /* 0x000fc60007f1e0ff */
[----:B------:R-:W2:Y:S04]  /*0730*/  LDG.E R18, desc[UR6][R18.64] ;  /* 0x0000000612127981 */ /* 0x000ea8000c1e1900 */
[----:B------:R-:W2:Y:S01]  /*0740*/  LDG.E R5, desc[UR6][R14.64+0x14] ;  /* 0x000014060e057981 */ /* 0x000ea2000c1e1900 */
[----:B------:R-:W-:-:S03]  /*0750*/  IMAD.X R25, R21, 0x1, R11, P0 ;  /* 0x0000000115197824 */ /* 0x000fc600000e060b */
[----:B------:R-:W3:Y:S04]  /*0760*/  LDG.E R20, desc[UR6][R20.64] ;  /* 0x0000000614147981 */ /* 0x000ee8000c1e1900 */
[----:B------:R-:W5:Y:S04]  /*0770*/  LDG.E R24, desc[UR6][R24.64] ;  /* 0x0000000618187981 */ /* 0x000f68000c1e1900 */
[----:B------:R-:W5:Y:S01]  /*0780*/  LDG.E R17, desc[UR6][R14.64+0x1c] ;  /* 0x00001c060e117981 */ /* 0x000f62000c1e1900 */
[----:B------:R-:W-:-:S04]  /*0790*/  IADD3 R9, P0, PT, R9, -0x10, RZ ;  /* 0xfffffff009097810 */ /* 0x000fc80007f1e0ff */
[----:B------:R-:W-:Y:S02]  /*07a0*/  IADD3.X R8, PT, PT, R8, -0x1, RZ, P0, !PT ;  /* 0xffffffff08087810 */ /* 0x000fe400007fe4ff */
[----:B------:R-:W-:-:S04]  /*07b0*/  ISETP.NE.U32.AND P0, PT, R9, RZ, PT ;  /* 0x000000ff0900720c */ /* 0x000fc80003f05070 */
[----:B------:R-:W-:Y:S02]  /*07c0*/  ISETP.NE.AND.EX P0, PT, R8, RZ, PT, P0 ;  /* 0x000000ff0800720c */ /* 0x000fe40003f05300 */
[----:B------:R-:W-:-:S05]  /*07d0*/  LEA R7, P1, R10, R7, 0x4 ;  /* 0x000000070a077211 */ /* 0x000fca00078220ff */
[----:B------:R-:W-:Y:S02]  /*07e0*/  IMAD.X R3, R3, 0x1, R22, P1 ;  /* 0x0000000103037824 */ /* 0x000fe400008e0616 */
[----:B----4-:R-:W-:-:S04]  /*07f0*/  FFMA R16, R26, R16, R23 ;  /* 0x000000101a107223 */ /* 0x010fc80000000017 */
[----:B--2---:R-:W-:Y:S01]  /*0800*/  FFMA R16, R5, R18, R16 ;  /* 0x0000001205107223 */ /* 0x004fe20000000010 */
[----:B------:R-:W-:-:S03]  /*0810*/  IADD3 R18, P2, PT, R14, 0x40, RZ ;  /* 0x000000400e127810 */ /* 0x000fc60007f5e0ff */
[----:B---3--:R-:W-:Y:S01]  /*0820*/  FFMA R16, R29, R20, R16 ;  /* 0x000000141d107223 */ /* 0x008fe20000000010 */
[----:B------:R-:W-:-:S03]  /*0830*/  IADD3.X R19, PT, PT, RZ, R15, RZ, P2, !PT ;  /* 0x0000000fff137210 */ /* 0x000fc600017fe4ff */
[----:B-----5:R-:W-:Y:S01]  /*0840*/  FFMA R5, R17, R24, R16 ;  /* 0x0000001811057223 */ /* 0x020fe20000000010 */
[----:B------:R-:W-:Y:S06]  /*0850*/  @P0 BRA `(.L_x_54) ;  /* 0xfffffff800940947 */ /* 0x000fec000383ffff */
.L_x_53:
[----:B------:R-:W-:Y:S05]  /*0860*/  BRA.U !UP0, `(.L_x_52) ;  /* 0x0000000d08007547 */ /* 0x000fea000b800000 */
[----:B------:R-:W0:Y:S01]  /*0870*/  LDC.64 R14, c[0x0][0x3a0] ;  /* 0x0000e800ff0e7b82 */ /* 0x000e220000000a00 */
[----:B------:R-:W1:Y:S01]  /*0880*/  LDCU.64 UR10, c[0x0][0x380] ;  /* 0x00007000ff0a77ac */ /* 0x000e620008000a00 */
[----:B------:R-:W-:Y:S02]  /*0890*/  UISETP.GE.U32.AND UP1, UPT, UR9, 0x8, UPT ;  /* 0x000000080900788c */ /* 0x000fe4000bf26070 */
[----:B------:R-:W-:Y:S02]  /*08a0*/  ULOP3.LUT UR8, UR4, 0x7, URZ, 0xc0, !UPT ;  /* 0x0000000704087892 */ /* 0x000fe4000f8ec0ff */
[----:B------:R-:W-:Y:S02]  /*08b0*/  UISETP.GE.U32.AND.EX UP1, UPT, URZ, URZ, UPT, UP1 ;  /* 0x000000ffff00728c */ /* 0x000fe4000bf26110 */
[----:B------:R-:W-:-:S04]  /*08c0*/  UISETP.NE.U32.AND UP0, UPT, UR8, URZ, UPT ;  /* 0x000000ff0800728c */ /* 0x000fc8000bf05070 */
[----:B------:R-:W-:Y:S01]  /*08d0*/  UISETP.NE.AND.EX UP0, UPT, URZ, URZ, UPT, UP0 ;  /* 0x000000ffff00728c */ /* 0x000fe2000bf05300 */
[----:B-1----:R-:W-:-:S04]  /*08e0*/  IMAD R3, R6, UR10, RZ ;  /* 0x0000000a06037c24 */ /* 0x002fc8000f8e02ff */
[C---:B------:R-:W-:Y:S02]  /*08f0*/  IMAD R3, R0.reuse, UR11, R3 ;  /* 0x0000000b00037c24 */ /* 0x040fe4000f8e0203 */
[----:B0-----:R-:W-:-:S05]  /*0900*/  IMAD.WIDE.U32 R14, R0, UR10, R14 ;  /* 0x0000000a000e7c25 */ /* 0x001fca000f8e000e */
[----:B------:R-:W-:Y:S01]  /*0910*/  IADD3 R3, PT, PT, R15, R3, RZ ;  /* 0x000000030f037210 */ /* 0x000fe20007ffe0ff */
[----:B------:R-:W-:Y:S06]  /*0920*/  BRA.U !UP1, `(.L_x_55) ;  /* 0x00000005099c7547 */ /* 0x000fec000b800000 */
[----:B------:R-:W0:Y:S01]  /*0930*/  LDCU.64 UR10, c[0x0][0x3a8] ;  /* 0x00007500ff0a77ac */ /* 0x000e220008000a00 */
[----:B------:R-:W-:-:S04]  /*0940*/  LEA R16, P0, R4, R14, 0x2 ;  /* 0x0000000e04107211 */ /* 0x000fc800078010ff */
[----:B------:R-:W-:-:S05]  /*0950*/  LEA.HI.X R17, R4, R3, R27, 0x2, P0 ;  /* 0x0000000304117211 */ /* 0x000fca00000f141b */
[----:B------:R1:W2:Y:S01]  /*0960*/  LDG.E R16, desc[UR6][R16.64] ;  /* 0x0000000610107981 */ /* 0x0002a2000c1e1900 */
[----:B0-----:R-:W-:Y:S02]  /*0970*/  IMAD R9, R27, UR10, RZ ;  /* 0x0000000a1b097c24 */ /* 0x001fe4000f8e02ff */
[----:B------:R-:W-:-:S04]  /*0980*/  IMAD.WIDE.U32 R6, R4, UR10, R12 ;  /* 0x0000000a04067c25 */ /* 0x000fc8000f8e000c */
[----:B------:R-:W-:-:S04]  /*0990*/  IMAD R9, R4, UR11, R9 ;  /* 0x0000000b04097c24 */ /* 0x000fc8000f8e0209 */
[----:B------:R-:W-:-:S06]  /*09a0*/  IMAD.IADD R7, R7, 0x1, R9 ;  /* 0x0000000107077824 */ /* 0x000fcc00078e0209 */
[----:B------:R0:W2:Y:S01]  /*09b0*/  LDG.E R7, desc[UR6][R6.64] ;  /* 0x0000000606077981 */ /* 0x0000a2000c1e1900 */
[C---:B------:R-:W-:Y:S02]  /*09c0*/  IADD3 R21, P1, PT, R4.reuse, 0x1, RZ ;  /* 0x0000000104157810 */ /* 0x040fe40007f3e0ff */
[C---:B------:R-:W-:Y:S02]  /*09d0*/  IADD3 R9, P2, PT, R4.reuse, 0x2, RZ ;  /* 0x0000000204097810 */ /* 0x040fe40007f5e0ff */
[----:B------:R-:W-:Y:S01]  /*09e0*/  IADD3.X R26, PT, PT, RZ, R27, RZ, P1, !PT ;  /* 0x0000001bff1a7210 */ /* 0x000fe20000ffe4ff */
[C---:B------:R-:W-:Y:S01]  /*09f0*/  IMAD.WIDE.U32 R18, R21.reuse, UR10, R12 ;  /* 0x0000000a15127c25 */ /* 0x040fe2000f8e000c */
[C---:B------:R-:W-:Y:S02]  /*0a00*/  SHF.L.U32 R20, R21.reuse, 0x2, RZ ;  /* 0x0000000215147819 */ /* 0x040fe400000006ff */
[C---:B------:R-:W-:Y:S01]  /*0a10*/  SHF.L.U64.HI R26, R21.reuse, 0x2, R26 ;  /* 0x00000002151a7819 */ /* 0x040fe2000001021a */
[----:B------:R-:W-:Y:S01]  /*0a20*/  IMAD R19, R21, UR11, R19 ;  /* 0x0000000b15137c24 */ /* 0x000fe2000f8e0213 */
[----:B-1----:R-:W-:Y:S01]  /*0a30*/  IADD3 R17, P1, PT, R4, 0x4, RZ ;  /* 0x0000000404117810 */ /* 0x002fe20007f3e0ff */
[----:B0-----:R-:W-:-:S02]  /*0a40*/  IMAD.X R6, RZ, RZ, R27, P2 ;  /* 0x000000ffff067224 */ /* 0x001fc400010e061b */
[C---:B------:R-:W-:Y:S02]  /*0a50*/  IMAD.SHL.U32 R21, R9.reuse, 0x4, RZ ;  /* 0x0000000409157824 */ /* 0x040fe400078e00ff */
[C---:B------:R-:W-:Y:S01]  /*0a60*/  IMAD.WIDE.U32 R24, R9.reuse, UR10, R12 ;  /* 0x0000000a09187c25 */ /* 0x040fe2000f8e000c */
[----:B------:R-:W-:Y:S01]  /*0a70*/  SHF.L.U64.HI R6, R9, 0x2, R6 ;  /* 0x0000000209067819 */ /* 0x000fe20000010206 */
[----:B------:R0:W3:Y:S01]  /*0a80*/  LDG.E R23, desc[UR6][R18.64] ;  /* 0x0000000612177981 */ /* 0x0000e2000c1e1900 */
[----:B------:R-:W-:Y:S01]  /*0a90*/  LOP3.LUT R21, R21, 0xfffffffc, RZ, 0xc0, !PT ;  /* 0xfffffffc15157812 */ /* 0x000fe200078ec0ff */
[----:B------:R-:W-:Y:S01]  /*0aa0*/  IMAD R25, R9, UR11, R25 ;  /* 0x0000000b09197c24 */ /* 0x000fe2000f8e0219 */
[----:B------:R-:W-:Y:S01]  /*0ab0*/  LOP3.LUT R20, R20, 0xfffffffc, RZ, 0xc0, !PT ;  /* 0xfffffffc14147812 */ /* 0x000fe200078ec0ff */
[C---:B------:R-:W-:Y:S01]  /*0ac0*/  IMAD.WIDE.U32 R8, R17.reuse, UR10, R12 ;  /* 0x0000000a11087c25 */ /* 0x040fe2000f8e000c */
[----:B------:R-:W-:Y:S02]  /*0ad0*/  LOP3.LUT R6, R6, 0x3, RZ, 0xc0, !PT ;  /* 0x0000000306067812 */ /* 0x000fe400078ec0ff */
[----:B------:R-:W-:Y:S01]  /*0ae0*/  IADD3 R29, P0, PT, R4, 0x3, RZ ;  /* 0x00000003041d7810 */ /* 0x000fe20007f1e0ff */
[----:B------:R-:W-:Y:S01]  /*0af0*/  IMAD R9, R17, UR11, R9 ;  /* 0x0000000b11097c24 */ /* 0x000fe2000f8e0209 */
[----:B------:R-:W-:Y:S01]  /*0b00*/  LOP3.LUT R26, R26, 0x3, RZ, 0xc0, !PT ;  /* 0x000000031a1a7812 */ /* 0x000fe200078ec0ff */
[----:B------:R1:W4:Y:S01]  /*0b10*/  LDG.E R22, desc[UR6][R24.64] ;  /* 0x0000000618167981 */ /* 0x000322000c1e1900 */
[----:B0-----:R-:W-:-:S02]  /*0b20*/  IADD3 R18, P3, PT, R21, R14, RZ ;  /* 0x0000000e15127210 */ /* 0x001fc40007f7e0ff */
[-C--:B------:R-:W-:Y:S01]  /*0b30*/  IADD3 R20, P2, PT, R20, R14.reuse, RZ ;  /* 0x0000000e14147210 */ /* 0x080fe20007f5e0ff */
[C---:B------:R-:W-:Y:S01]  /*0b40*/  IMAD.WIDE.U32 R10, R29.reuse, UR10, R12 ;  /* 0x0000000a1d0a7c25 */ /* 0x040fe2000f8e000c */
[----:B------:R0:W5:Y:S02]  /*0b50*/  LDG.E R8, desc[UR6][R8.64] ;  /* 0x0000000608087981 */ /* 0x000164000c1e1900 */
[----:B------:R-:W-:Y:S01]  /*0b60*/  IADD3.X R21, PT, PT, R26, R3, RZ, P2, !PT ;  /* 0x000000031a157210 */ /* 0x000fe200017fe4ff */
[----:B------:R-:W-:Y:S01]  /*0b70*/  IMAD.X R19, R6, 0x1, R3, P3 ;  /* 0x0000000106137824 */ /* 0x000fe200018e0603 */
[----:B------:R-:W-:Y:S02]  /*0b80*/  IADD3.X R6, PT, PT, RZ, R27, RZ, P0, !PT ;  /* 0x0000001bff067210 */ /* 0x000fe400007fe4ff */
[----:B-1----:R-:W-:Y:S01]  /*0b90*/  IADD3 R25, P2, PT, R4, 0x5, RZ ;  /* 0x0000000504197810 */ /* 0x002fe20007f5e0ff */
[----:B------:R-:W-:Y:S01]  /*0ba0*/  IMAD.X R26, RZ, RZ, R27, P1 ;  /* 0x000000ffff1a7224 */ /* 0x000fe200008e061b */
[C---:B0-----:R-:W-:Y:S01]  /*0bb0*/  SHF.L.U32 R9, R29.reuse, 0x2, RZ ;  /* 0x000000021d097819 */ /* 0x041fe200000006ff */
[C---:B------:R-:W-:Y:S01]  /*0bc0*/  IMAD R11, R29.reuse, UR11, R11 ;  /* 0x0000000b1d0b7c24 */ /* 0x040fe2000f8e020b */
[----:B------:R-:W-:Y:S01]  /*0bd0*/  SHF.L.U64.HI R6, R29, 0x2, R6 ;  /* 0x000000021d067819 */ /* 0x000fe20000010206 */
[----:B------:R-:W-:Y:S01]  /*0be0*/  IMAD.WIDE.U32 R28, R25, UR10, R12 ;  /* 0x0000000a191c7c25 */ /* 0x000fe2000f8e000c */
[----:B------:R-:W-:Y:S01]  /*0bf0*/  LOP3.LUT R9, R9, 0xfffffffc, RZ, 0xc0, !PT ;  /* 0xfffffffc09097812 */ /* 0x000fe200078ec0ff */
[----:B------:R0:W3:Y:S01]  /*0c00*/  LDG.E R24, desc[UR6][R20.64] ;  /* 0x0000000614187981 */ /* 0x0000e2000c1e1900 */
[C---:B------:R-:W-:Y:S01]  /*0c10*/  SHF.L.U64.HI R26, R17.reuse, 0x2, R26 ;  /* 0x00000002111a7819 */ /* 0x040fe2000001021a */
[----:B------:R-:W-:Y:S01]  /*0c20*/  IMAD.SHL.U32 R17, R17, 0x4, RZ ;  /* 0x0000000411117824 */ /* 0x000fe200078e00ff */
[----:B------:R-:W-:Y:S01]  /*0c30*/  LOP3.LUT R6, R6, 0x3, RZ, 0xc0, !PT ;  /* 0x0000000306067812 */ /* 0x000fe200078ec0ff */
[----:B------:R-:W-:Y:S01]  /*0c40*/  IMAD R29, R25, UR11, R29 ;  /* 0x0000000b191d7c24 */ /* 0x000fe2000f8e021d */
[----:B------:R-:W5:Y:S01]  /*0c50*/  LDG.E R10, desc[UR6][R10.64] ;  /* 0x000000060a0a7981 */ /* 0x000f62000c1e1900 */
[----:B0-----:R-:W-:-:S02]  /*0c60*/  IADD3 R20, P0, PT, R9, R14, RZ ;  /* 0x0000000e09147210 */ /* 0x001fc40007f1e0ff */
[----:B------:R-:W-:Y:S02]  /*0c70*/  LOP3.LUT R17, R17, 0xfffffffc, RZ, 0xc0, !PT ;  /* 0xfffffffc11117812 */ /* 0x000fe400078ec0ff */
[----:B------:R-:W-:Y:S01]  /*0c80*/  IADD3.X R21, PT, PT, R6, R3, RZ, P0, !PT ;  /* 0x0000000306157210 */ /* 0x000fe200007fe4ff */
[----:B------:R0:W4:Y:S04]  /*0c90*/  LDG.E R11, desc[UR6][R18.64] ;  /* 0x00000006120b7981 */ /* 0x000128000c1e1900 */
[----:B------:R1:W5:Y:S04]  /*0ca0*/  LDG.E R6, desc[UR6][R28.64] ;  /* 0x000000061c067981 */ /* 0x000368000c1e1900 */
[----:B------:R1:W5:Y:S01]  /*0cb0*/  LDG.E R9, desc[UR6][R20.64] ;  /* 0x0000000614097981 */ /* 0x000362000c1e1900 */
[----:B0-----:R-:W-:-:S02]  /*0cc0*/  LOP3.LUT R19, R26, 0x3, RZ, 0xc0, !PT ;  /* 0x000000031a137812 */ /* 0x001fc400078ec0ff */
[----:B------:R-:W-:Y:S02]  /*0cd0*/  IADD3 R26, P1, PT, R4, 0x6, RZ ;  /* 0x00000006041a7810 */ /* 0x000fe40007f3e0ff */
[-C--:B-1----:R-:W-:Y:S02]  /*0ce0*/  IADD3.X R28, PT, PT, RZ, R27.reuse, RZ, P2, !PT ;  /* 0x0000001bff1c7210 */ /* 0x082fe400017fe4ff */
[----:B------:R-:W-:Y:S02]  /*0cf0*/  IADD3 R18, P0, PT, R17, R14, RZ ;  /* 0x0000000e11127210 */ /* 0x000fe40007f1e0ff */
[C---:B------:R-:W-:Y:S01]  /*0d00*/  SHF.L.U64.HI R28, R25.reuse, 0x2, R28 ;  /* 0x00000002191c7819 */ /* 0x040fe2000001021c */
[----:B------:R-:W-:Y:S01]  /*0d10*/  IMAD.SHL.U32 R25, R25, 0x4, RZ ;  /* 0x0000000419197824 */ /* 0x000fe200078e00ff */
[----:B------:R-:W-:Y:S01]  /*0d20*/  IADD3.X R21, PT, PT, RZ, R27, RZ, P1, !PT ;  /* 0x0000001bff157210 */ /* 0x000fe20000ffe4ff */
[----:B------:R-:W-:-:S03]  /*0d30*/  IMAD.X R19, R19, 0x1, R3, P0 ;  /* 0x0000000113137824 */ /* 0x000fc600000e0603 */
[C---:B------:R-:W-:Y:S01]  /*0d40*/  SHF.L.U64.HI R20, R26.reuse, 0x2, R21 ;  /* 0x000000021a147819 */ /* 0x040fe20000010215 */
[----:B------:R-:W-:Y:S01]  /*0d50*/  IMAD.SHL.U32 R21, R26, 0x4, RZ ;  /* 0x000000041a157824 */ /* 0x000fe200078e00ff */
[----:B------:R-:W-:Y:S02]  /*0d60*/  LOP3.LUT R25, R25, 0xfffffffc, RZ, 0xc0, !PT ;  /* 0xfffffffc19197812 */ /* 0x000fe400078ec0ff */
[----:B------:R-:W-:Y:S02]  /*0d70*/  IADD3 R29, P1, PT, R4, 0x7, RZ ;  /* 0x00000007041d7810 */ /* 0x000fe40007f3e0ff */
[----:B------:R-:W-:Y:S02]  /*0d80*/  LOP3.LUT R21, R21, 0xfffffffc, RZ, 0xc0, !PT ;  /* 0xfffffffc15157812 */ /* 0x000fe400078ec0ff */
[----:B------:R-:W-:Y:S01]  /*0d90*/  LOP3.LUT R20, R20, 0x3, RZ, 0xc0, !PT ;  /* 0x0000000314147812 */ /* 0x000fe200078ec0ff */
[----:B--2---:R-:W-:Y:S01]  /*0da0*/  FFMA R5, R16, R7, R5 ;  /* 0x0000000710057223 */ /* 0x004fe20000000005 */
[C---:B------:R-:W-:Y:S01]  /*0db0*/  IMAD.WIDE.U32 R16, R26.reuse, UR10, R12 ;  /* 0x0000000a1a107c25 */ /* 0x040fe2000f8e000c */
[----:B------:R0:W2:Y:S03]  /*0dc0*/  LDG.E R7, desc[UR6][R18.64] ;  /* 0x0000000612077981 */ /* 0x0000a6000c1e1900 */
[----:B------:R-:W-:Y:S01]  /*0dd0*/  IMAD R17, R26, UR11, R17 ;  /* 0x0000000b1a117c24 */ /* 0x000fe2000f8e0211 */
[----:B------:R-:W-:-:S02]  /*0de0*/  LOP3.LUT R26, R28, 0x3, RZ, 0xc0, !PT ;  /* 0x000000031c1a7812 */ /* 0x000fc400078ec0ff */
[-C--:B0-----:R-:W-:Y:S01]  /*0df0*/  IADD3 R18, P0, PT, R25, R14.reuse, RZ ;  /* 0x0000000e19127210 */ /* 0x081fe20007f1e0ff */
[----:B------:R-:W-:Y:S01]  /*0e00*/  IMAD.X R28, RZ, RZ, R27, P1 ;  /* 0x000000ffff1c7224 */ /* 0x000fe200008e061b */
[----:B------:R0:W2:Y:S02]  /*0e10*/  LDG.E R25, desc[UR6][R16.64] ;  /* 0x0000000610197981 */ /* 0x0000a4000c1e1900 */
[----:B------:R-:W-:Y:S02]  /*0e20*/  IADD3.X R19, PT, PT, R26, R3, RZ, P0, !PT ;  /* 0x000000031a137210 */ /* 0x000fe400007fe4ff */
[----:B------:R-:W-:-:S04]  /*0e30*/  IADD3 R26, P0, PT, R21, R14, RZ ;  /* 0x0000000e151a7210 */ /* 0x000fc80007f1e0ff */
[----:B------:R-:W-:Y:S01]  /*0e40*/  IADD3.X R27, PT, PT, R20, R3, RZ, P0, !PT ;  /* 0x00000003141b7210 */ /* 0x000fe200007fe4ff */
[C---:B------:R-:W-:Y:S01]  /*0e50*/  IMAD.SHL.U32 R20, R29.reuse, 0x4, RZ ;  /* 0x000000041d147824 */ /* 0x040fe200078e00ff */
[C---:B------:R-:W-:Y:S01]  /*0e60*/  SHF.L.U64.HI R28, R29.reuse, 0x2, R28 ;  /* 0x000000021d1c7819 */ /* 0x040fe2000001021c */
[----:B------:R-:W2:Y:S03]  /*0e70*/  LDG.E R19, desc[UR6][R18.64] ;  /* 0x0000000612137981 */ /* 0x000ea6000c1e1900 */
[----:B0-----:R-:W-:Y:S01]  /*0e80*/  LOP3.LUT R17, R20, 0xfffffffc, RZ, 0xc0, !PT ;  /* 0xfffffffc14117812 */ /* 0x001fe200078ec0ff */
[----:B------:R-:W-:Y:S01]  /*0e90*/  IMAD.WIDE.U32 R20, R29, UR10, R12 ;  /* 0x0000000a1d147c25 */ /* 0x000fe2000f8e000c */
[----:B------:R-:W-:Y:S01]  /*0ea0*/  LOP3.LUT R28, R28, 0x3, RZ, 0xc0, !PT ;  /* 0x000000031c1c7812 */ /* 0x000fe200078ec0ff */
[----:B------:R0:W2:Y:S01]  /*0eb0*/  LDG.E R26, desc[UR6][R26.64] ;  /* 0x000000061a1a7981 */ /* 0x0000a2000c1e1900 */
[----:B------:R-:W-:Y:S01]  /*0ec0*/  IADD3 R16, P0, PT, R17, R14, RZ ;  /* 0x0000000e11107210 */ /* 0x000fe20007f1e0ff */
[----:B------:R-:W-:-:S03]  /*0ed0*/  IMAD R21, R29, UR11, R21 ;  /* 0x0000000b1d157c24 */ /* 0x000fc6000f8e0215 */
[----:B------:R-:W-:Y:S02]  /*0ee0*/  IADD3.X R17, PT, PT, R28, R3, RZ, P0, !PT ;  /* 0x000000031c117210 */ /* 0x000fe400007fe4ff */
[----:B------:R-:W2:Y:S04]  /*0ef0*/  LDG.E R20, desc[UR6][R20.64] ;  /* 0x0000000614147981 */ /* 0x000ea8000c1e1900 */
[----:B------:R-:W2:Y:S01]  /*0f00*/  LDG.E R17, desc[UR6][R16.64] ;  /* 0x0000000610117981 */ /* 0x000ea2000c1e1900 */
[----:B---3--:R-:W-:-:S04]  /*0f10*/  FFMA R24, R24, R23, R5 ;  /* 0x0000001718187223 */ /* 0x008fc80000000005 */
[----:B----4-:R-:W-:-:S04]  /*0f20*/  FFMA R22, R11, R22, R24 ;  /* 0x000000160b167223 */ /* 0x010fc80000000018 */
[----:B-----5:R-:W-:Y:S01]  /*0f30*/  FFMA R10, R9, R10, R22 ;  /* 0x0000000a090a7223 */ /* 0x020fe20000000016 */
[----:B0-----:R-:W-:Y:S01]  /*0f40*/  IMAD.MOV.U32 R27, RZ, RZ, RZ ;  /* 0x000000ffff1b7224 */ /* 0x001fe200078e00ff */
[----:B------:R-:W-:Y:S02]  /*0f50*/  IADD3 R4, PT, PT, R4, 0x8, RZ ;  /* 0x0000000804047810 */ /* 0x000fe40007ffe0ff */
[----:B--2---:R-:W-:-:S04]  /*0f60*/  FFMA R8, R7, R8, R10 ;  /* 0x0000000807087223 */ /* 0x004fc8000000000a */
[----:B------:R-:W-:-:S04]  /*0f70*/  FFMA R19, R19, R6, R8 ;  /* 0x0000000613137223 */ /* 0x000fc80000000008 */
[----:B------:R-:W-:-:S04]  /*0f80*/  FFMA R26, R26, R25, R19 ;  /* 0x000000191a1a7223 */ /* 0x000fc80000000013 */
[----:B------:R-:W-:-:S07]  /*0f90*/  FFMA R5, R17, R20, R26 ;  /* 0x0000001411057223 */ /* 0x000fce000000001a */
.L_x_55:
[----:B------:R-:W-:Y:S05]  /*0fa0*/  BRA.U !UP0, `(.L_x_52) ;  /* 0x0000000508307547 */ /* 0x000fea000b800000 */
[----:B------:R-:W-:Y:S02]  /*0fb0*/  UISETP.GE.U32.AND UP1, UPT, UR8, 0x4, UPT ;  /* 0x000000040800788c */ /* 0x000fe4000bf26070 */
[----:B------:R-:W-:Y:S02]  /*0fc0*/  ULOP3.LUT UR5, UR4, 0x3, URZ, 0xc0, !UPT ;  /* 0x0000000304057892 */ /* 0x000fe4000f8ec0ff */
[----:B------:R-:W-:Y:S02]  /*0fd0*/  UISETP.GE.U32.AND.EX UP1, UPT, URZ, URZ, UPT, UP1 ;  /* 0x000000ffff00728c */ /* 0x000fe4000bf26110 */
[----:B------:R-:W-:Y:S01]  /*0fe0*/  UISETP.NE.U32.AND UP0, UPT, UR5, URZ, UPT ;  /* 0x000000ff0500728c */ /* 0x000fe2000bf05070 */
[----:B------:R-:W-:Y:S01]  /*0ff0*/  UMOV UR4, URZ ;  /* 0x000000ff00047c82 */ /* 0x000fe20008000000 */
[----:B------:R-:W0:Y:S02]  /*1000*/  LDCU.64 UR10, c[0x0][0x3a8] ;  /* 0x00007500ff0a77ac */ /* 0x000e240008000a00 */
[----:B------:R-:W-:-:S03]  /*1010*/  UISETP.NE.AND.EX UP0, UPT, UR4, URZ, UPT, UP0 ;  /* 0x000000ff0400728c */ /* 0x000fc6000bf05300 */
[----:B------:R-:W-:Y:S08]  /*1020*/  BRA.U !UP1, `(.L_x_56) ;  /* 0x0000000109cc7547 */ /* 0x000ff0000b800000 */
[----:B------:R-:W1:Y:S01]  /*1030*/  LDCU.64 UR8, c[0x0][0x3a8] ;  /* 0x00007500ff0877ac */ /* 0x000e620008000a00 */
[C---:B------:R-:W-:Y:S02]  /*1040*/  IADD3 R21, P1, PT, R4.reuse, 0x1, RZ ;  /* 0x0000000104157810 */ /* 0x040fe40007f3e0ff */
[C---:B------:R-:W-:Y:S02]  /*1050*/  IADD3 R19, P2, PT, R4.reuse, 0x2, RZ ;  /* 0x0000000204137810 */ /* 0x040fe40007f5e0ff */
[----:B------:R-:W-:Y:S02]  /*1060*/  LEA R8, P0, R4, R14, 0x2 ;  /* 0x0000000e04087211 */ /* 0x000fe400078010ff */
[----:B------:R-:W-:Y:S01]  /*1070*/  IADD3.X R18, PT, PT, RZ, R27, RZ, P1, !PT ;  /* 0x0000001bff127210 */ /* 0x000fe20000ffe4ff */
[----:B------:R-:W-:-:S03]  /*1080*/  IMAD.X R24, RZ, RZ, R27, P2 ;  /* 0x000000ffff187224 */ /* 0x000fc600010e061b */
[----:B------:R-:W-:Y:S01]  /*1090*/  SHF.L.U64.HI R20, R21, 0x2, R18 ;  /* 0x0000000215147819 */ /* 0x000fe20000010212 */
[----:B-1----:R-:W-:Y:S02]  /*10a0*/  IMAD R9, R27, UR8, RZ ;  /* 0x000000081b097c24 */ /* 0x002fe4000f8e02ff */
[----:B------:R-:W-:-:S04]  /*10b0*/  IMAD.WIDE.U32 R6, R21, UR8, R12 ;  /* 0x0000000815067c25 */ /* 0x000fc8000f8e000c */
[C---:B------:R-:W-:Y:S01]  /*10c0*/  IMAD.WIDE.U32 R16, R19.reuse, UR8, R12 ;  /* 0x0000000813107c25 */ /* 0x040fe2000f8e000c */
[----:B------:R-:W-:-:S03]  /*10d0*/  SHF.L.U64.HI R18, R19, 0x2, R24 ;  /* 0x0000000213127819 */ /* 0x000fc60000010218 */
[C---:B------:R-:W-:Y:S01]  /*10e0*/  IMAD R23, R4.reuse, UR9, R9 ;  /* 0x0000000904177c24 */ /* 0x040fe2000f8e0209 */
[C---:B------:R-:W-:Y:S01]  /*10f0*/  LEA.HI.X R9, R4.reuse, R3, R27, 0x2, P0 ;  /* 0x0000000304097211 */ /* 0x040fe200000f141b */
[C---:B------:R-:W-:Y:S01]  /*1100*/  IMAD R7, R21.reuse, UR9, R7 ;  /* 0x0000000915077c24 */ /* 0x040fe2000f8e0207 */
[C---:B------:R-:W-:Y:S01]  /*1110*/  IADD3 R25, P0, PT, R4.reuse, 0x3, RZ ;  /* 0x0000000304197810 */ /* 0x040fe20007f1e0ff */
[----:B------:R-:W-:Y:S01]  /*1120*/  IMAD.WIDE.U32 R10, R4, UR8, R12 ;  /* 0x00000008040a7c25 */ /* 0x000fe2000f8e000c */
[----:B------:R-:W-:Y:S01]  /*1130*/  SHF.L.U32 R21, R21, 0x2, RZ ;  /* 0x0000000215157819 */ /* 0x000fe200000006ff */
[----:B------:R-:W2:Y:S02]  /*1140*/  LDG.E R8, desc[UR6][R8.64] ;  /* 0x0000000608087981 */ /* 0x000ea4000c1e1900 */
[C---:B------:R-:W-:Y:S02]  /*1150*/  IMAD R17, R19.reuse, UR9, R17 ;  /* 0x0000000913117c24 */ /* 0x040fe4000f8e0211 */
[----:B------:R-:W-:Y:S01]  /*1160*/  IMAD.SHL.U32 R19, R19, 0x4, RZ ;  /* 0x0000000413137824 */ /* 0x000fe200078e00ff */
[----:B------:R-:W-:Y:S01]  /*1170*/  LOP3.LUT R21, R21, 0xfffffffc, RZ, 0xc0, !PT ;  /* 0xfffffffc15157812 */ /* 0x000fe200078ec0ff */
[----:B------:R-:W-:Y:S01]  /*1180*/  IMAD.IADD R11, R11, 0x1, R23 ;  /* 0x000000010b0b7824 */ /* 0x000fe200078e0217 */
[----:B------:R1:W3:Y:S01]  /*1190*/  LDG.E R22, desc[UR6][R6.64] ;  /* 0x0000000606167981 */ /* 0x0002e2000c1e1900 */
[----:B------:R-:W-:Y:S01]  /*11a0*/  IMAD.SHL.U32 R26, R25, 0x4, RZ ;  /* 0x00000004191a7824 */ /* 0x000fe200078e00ff */
[----:B------:R-:W-:-:S02]  /*11b0*/  IADD3.X R24, PT, PT, RZ, R27, RZ, P0, !PT ;  /* 0x0000001bff187210 */ /* 0x000fc400007fe4ff */
[----:B------:R-:W-:Y:S01]  /*11c0*/  LOP3.LUT R19, R19, 0xfffffffc, RZ, 0xc0, !PT ;  /* 0xfffffffc13137812 */ /* 0x000fe200078ec0ff */
[----:B------:R4:W2:Y:S01]  /*11d0*/  LDG.E R23, desc[UR6][R10.64] ;  /* 0x000000060a177981 */ /* 0x0008a2000c1e1900 */
[----:B------:R-:W-:-:S03]  /*11e0*/  LOP3.LUT R20, R20, 0x3, RZ, 0xc0, !PT ;  /* 0x0000000314147812 */ /* 0x000fc600078ec0ff */
[----:B------:R-:W5:Y:S01]  /*11f0*/  LDG.E R16, desc[UR6][R16.64] ;  /* 0x0000000610107981 */ /* 0x000f62000c1e1900 */
[-C--:B-1----:R-:W-:Y:S02]  /*1200*/  IADD3 R6, P0, PT, R21, R14.reuse, RZ ;  /* 0x0000000e15067210 */ /* 0x082fe40007f1e0ff */
[----:B------:R-:W-:Y:S02]  /*1210*/  LOP3.LUT R21, R26, 0xfffffffc, RZ, 0xc0, !PT ;  /* 0xfffffffc1a157812 */ /* 0x000fe400078ec0ff */
[----:B------:R-:W-:Y:S02]  /*1220*/  LOP3.LUT R26, R18, 0x3, RZ, 0xc0, !PT ;  /* 0x00000003121a7812 */ /* 0x000fe400078ec0ff */
[-C--:B----4-:R-:W-:Y:S02]  /*1230*/  IADD3 R10, P1, PT, R19, R14.reuse, RZ ;  /* 0x0000000e130a7210 */ /* 0x090fe40007f3e0ff */
[----:B------:R-:W-:Y:S02]  /*1240*/  SHF.L.U64.HI R9, R25, 0x2, R24 ;  /* 0x0000000219097819 */ /* 0x000fe40000010218 */
[----:B------:R-:W-:Y:S01]  /*1250*/  IADD3.X R7, PT, PT, R20, R3, RZ, P0, !PT ;  /* 0x0000000314077210 */ /* 0x000fe200007fe4ff */
[----:B------:R-:W-:Y:S01]  /*1260*/  IMAD.X R11, R26, 0x1, R3, P1 ;  /* 0x000000011a0b7824 */ /* 0x000fe200008e0603 */
[----:B------:R-:W-:Y:S01]  /*1270*/  LOP3.LUT R24, R9, 0x3, RZ, 0xc0, !PT ;  /* 0x0000000309187812 */ /* 0x000fe200078ec0ff */
[----:B------:R-:W-:Y:S01]  /*1280*/  IMAD.WIDE.U32 R18, R25, UR8, R12 ;  /* 0x0000000819127c25 */ /* 0x000fe2000f8e000c */
[----:B------:R-:W-:-:S02]  /*1290*/  IADD3 R20, P0, PT, R21, R14, RZ ;  /* 0x0000000e15147210 */ /* 0x000fc40007f1e0ff */
[----:B------:R-:W3:Y:S01]  /*12a0*/  LDG.E R7, desc[UR6][R6.64] ;  /* 0x0000000606077981 */ /* 0x000ee2000c1e1900 */
[----:B------:R-:W-:Y:S01]  /*12b0*/  IMAD R19, R25, UR9, R19 ;  /* 0x0000000919137c24 */ /* 0x000fe2000f8e0213 */
[----:B------:R-:W-:Y:S02]  /*12c0*/  IADD3.X R21, PT, PT, R24, R3, RZ, P0, !PT ;  /* 0x0000000318157210 */ /* 0x000fe400007fe4ff */
[----:B------:R-:W5:Y:S04]  /*12d0*/  LDG.E R11, desc[UR6][R10.64] ;  /* 0x000000060a0b7981 */ /* 0x000f68000c1e1900 */
[----:B------:R-:W4:Y:S04]  /*12e0*/  LDG.E R18, desc[UR6][R18.64] ;  /* 0x0000000612127981 */ /* 0x000f28000c1e1900 */
[----:B------:R-:W4:Y:S01]  /*12f0*/  LDG.E R21, desc[UR6][R20.64] ;  /* 0x0000000614157981 */ /* 0x000f22000c1e1900 */
[----:B------:R-:W-:Y:S01]  /*1300*/  IMAD.MOV.U32 R27, RZ, RZ, RZ ;  /* 0x000000ffff1b7224 */ /* 0x000fe200078e00ff */
[----:B------:R-:W-:Y:S01]  /*1310*/  IADD3 R4, PT, PT, R4, 0x4, RZ ;  /* 0x0000000404047810 */ /* 0x000fe20007ffe0ff */
[----:B--2---:R-:W-:-:S04]  /*1320*/  FFMA R8, R8, R23, R5 ;  /* 0x0000001708087223 */ /* 0x004fc80000000005 */
[----:B---3--:R-:W-:-:S04]  /*1330*/  FFMA R8, R7, R22, R8 ;  /* 0x0000001607087223 */ /* 0x008fc80000000008 */
[----:B-----5:R-:W-:-:S04]  /*1340*/  FFMA R8, R11, R16, R8 ;  /* 0x000000100b087223 */ /* 0x020fc80000000008 */
[----:B----4-:R-:W-:-:S07]  /*1350*/  FFMA R5, R21, R18, R8 ;  /* 0x0000001215057223 */ /* 0x010fce0000000008 */
.L_x_56:
[----:B------:R-:W-:Y:S05]  /*1360*/  BRA.U !UP0, `(.L_x_52) ;  /* 0x0000000108407547 */ /* 0x000fea000b800000 */
.L_x_57:
[----:B0-----:R-:W-:Y:S01]  /*1370*/  IMAD R7, R27, UR10, RZ ;  /* 0x0000000a1b077c24 */ /* 0x001fe2000f8e02ff */
[C---:B------:R-:W-:Y:S01]  /*1380*/  LEA R6, P0, R4.reuse, R14, 0x2 ;  /* 0x0000000e04067211 */ /* 0x040fe200078010ff */
[----:B------:R-:W-:-:S04]  /*1390*/  IMAD.WIDE.U32 R8, R4, UR10, R12 ;  /* 0x0000000a04087c25 */ /* 0x000fc8000f8e000c */
[C---:B------:R-:W-:Y:S01]  /*13a0*/  IMAD R11, R4.reuse, UR11, R7 ;  /* 0x0000000b040b7c24 */ /* 0x040fe2000f8e0207 */
[----:B------:R-:W-:-:S03]  /*13b0*/  LEA.HI.X R7, R4, R3, R27, 0x2, P0 ;  /* 0x0000000304077211 */ /* 0x000fc600000f141b */
[----:B------:R-:W-:Y:S02]  /*13c0*/  IMAD.IADD R9, R9, 0x1, R11 ;  /* 0x0000000109097824 */ /* 0x000fe400078e020b */
[----:B------:R-:W2:Y:S04]  /*13d0*/  LDG.E R6, desc[UR6][R6.64] ;  /* 0x0000000606067981 */ /* 0x000ea8000c1e1900 */
[----:B------:R-:W2:Y:S01]  /*13e0*/  LDG.E R8, desc[UR6][R8.64] ;  /* 0x0000000608087981 */ /* 0x000ea2000c1e1900 */
[----:B------:R-:W-:Y:S01]  /*13f0*/  UIADD3 UR5, UP0, UPT, UR5, -0x1, URZ ;  /* 0xffffffff05057890 */ /* 0x000fe2000ff1e0ff */
[----:B------:R-:W-:Y:S01]  /*1400*/  IADD3 R4, PT, PT, R4, 0x1, RZ ;  /* 0x0000000104047810 */ /* 0x000fe20007ffe0ff */
[----:B------:R-:W-:Y:S02]  /*1410*/  IMAD.MOV.U32 R27, RZ, RZ, RZ ;  /* 0x000000ffff1b7224 */ /* 0x000fe400078e00ff */
[----:B------:R-:W-:-:S02]  /*1420*/  UIADD3.X UR4, UPT, UPT, UR4, -0x1, URZ, UP0, !UPT ;  /* 0xffffffff04047890 */ /* 0x000fc400087fe4ff */
[----:B------:R-:W-:-:S04]  /*1430*/  UISETP.NE.U32.AND UP0, UPT, UR5, URZ, UPT ;  /* 0x000000ff0500728c */ /* 0x000fc8000bf05070 */
[----:B------:R-:W-:Y:S01]  /*1440*/  UISETP.NE.AND.EX UP0, UPT, UR4, URZ, UPT, UP0 ;  /* 0x000000ff0400728c */ /* 0x000fe2000bf05300 */
[----:B--2---:R-:W-:-:S08]  /*1450*/  FFMA R5, R6, R8, R5 ;  /* 0x0000000806057223 */ /* 0x004fd00000000005 */
[----:B------:R-:W-:Y:S05]  /*1460*/  BRA.U UP0, `(.L_x_57) ;  /* 0xfffffffd00c07547 */ /* 0x000fea000b83ffff */
.L_x_52:
[----:B------:R-:W1:Y:S01]  /*1470*/  LDC.64 R6, c[0x0][0x3f0] ;  /* 0x0000fc00ff067b82 */ /* 0x000e620000000a00 */
[----:B------:R-:W2:Y:S01]  /*1480*/  LDCU.64 UR4, c[0x0][0x3d0] ;  /* 0x00007a00ff0477ac */ /* 0x000ea20008000a00 */
[----:B------:R-:W-:-:S05]  /*1490*/  SHF.R.S32.HI R3, RZ, 0x1f, R0 ;  /* 0x0000001fff037819 */ /* 0x000fca0000011400 */
[----:B--2---:R-:W-:-:S04]  /*14a0*/  IMAD R3, R3, UR4, RZ ;  /* 0x0000000403037c24 */ /* 0x004fc8000f8e02ff */
[C---:B------:R-:W-:Y:S02]  /*14b0*/  IMAD R3, R0.reuse, UR5, R3 ;  /* 0x0000000500037c24 */ /* 0x040fe4000f8e0203 */
[----:B-1----:R-:W-:-:S05]  /*14c0*/  IMAD.WIDE.U32 R6, R0, UR4, R6 ;  /* 0x0000000400067c25 */ /* 0x002fca000f8e0006 */
[----:B------:R-:W-:-:S03]  /*14d0*/  IADD3 R7, PT, PT, R7, R3, RZ ;  /* 0x0000000307077210 */ /* 0x000fc60007ffe0ff */
[----:B------:R-:W-:-:S05]  /*14e0*/  IMAD.WIDE.U32 R2, R2, 0x4, R6 ;  /* 0x0000000402027825 */ /* 0x000fca00078e0006 */
[----:B------:R-:W-:Y:S01]  /*14f0*/  STG.E desc[UR6][R2.64], R5 ;  /* 0x0000000502007986 */ /* 0x000fe2000c101906 */
[----:B0-----:R-:W-:Y:S05]  /*1500*/  EXIT ;  /* 0x000000000000794d */ /* 0x001fea0003800000 */
.L_x_58:
        /* <DEDUP_REMOVED lines=15> */
.L_x_81:


//--------------------- .text._Z9matmulvecPfS_iiS_ --------------------------
	.section	.text._Z9matmulvecPfS_iiS_,"ax",@progbits
	.align	128
        .global         _Z9matmulvecPfS_iiS_
        .type           _Z9matmulvecPfS_iiS_,@function
        .size           _Z9matmulvecPfS_iiS_,(.L_x_82 - _Z9matmulvecPfS_iiS_)
        .other          _Z9matmulvecPfS_iiS_,@"STO_CUDA_ENTRY STV_DEFAULT"
_Z9matmulvecPfS_iiS_:
.text._Z9matmulvecPfS_iiS_:
[----:B------:R-:W-:Y:S01]  /*0000*/  LDC R1, c[0x0][0x37c] ;  /* 0x0000df00ff017b82 */ /* 0x000fe20000000800 */
[----:B------:R-:W0:Y:S07]  /*0010*/  S2R R3, SR_TID.X ;  /* 0x0000000000037919 */ /* 0x000e2e0000002100 */
[----:B------:R-:W0:Y:S01]  /*0020*/  S2UR UR4, SR_CTAID.X ;  /* 0x00000000000479c3 */ /* 0x000e220000002500 */
[----:B------:R-:W1:Y:S07]  /*0030*/  LDCU UR5, c[0x0][0x390] ;  /* 0x00007200ff0577ac */ /* 0x000e6e0008000800 */
[----:B------:R-:W0:Y:S02]  /*0040*/  LDC R0, c[0x0][0x360] ;  /* 0x0000d800ff007b82 */ /* 0x000e240000000800 */
[----:B0-----:R-:W-:-:S05]  /*0050*/  IMAD R0, R0, UR4, R3 ;  /* 0x0000000400007c24 */ /* 0x001fca000f8e0203 */
[----:B-1----:R-:W-:-:S13]  /*0060*/  ISETP.GE.AND P0, PT, R0, UR5, PT ;  /* 0x0000000500007c0c */ /* 0x002fda000bf06270 */
[----:B------:R-:W-:Y:S05]  /*0070*/  @P0 EXIT ;  /* 0x000000000000094d */ /* 0x000fea0003800000 */
[----:B------:R-:W0:Y:S01]  /*0080*/  LDCU UR8, c[0x0][0x394] ;  /* 0x00007280ff0877ac */ /* 0x000e220008000800 */
[----:B------:R-:W-:Y:S01]  /*0090*/  HFMA2 R15, -RZ, RZ, 0, 0 ;  /* 0x00000000ff0f7431 */ /* 0x000fe200000001ff */
[----:B------:R-:W1:Y:S01]  /*00a0*/  LDCU.64 UR16, c[0x0][0x358] ;  /* 0x00006b00ff1077ac */ /* 0x000e620008000a00 */
[----:B0-----:R-:W-:-:S09]  /*00b0*/  UISETP.GE.AND UP0, UPT, UR8, 0x1, UPT ;  /* 0x000000010800788c */ /* 0x001fd2000bf06270 */
[----:B-1----:R-:W-:Y:S05]  /*00c0*/  BRA.U !UP0, `(.L_x_59) ;  /* 0x0000000908647547 */ /* 0x002fea000b800000 */
[----:B------:R-:W-:Y:S02]  /*00d0*/  UISETP.GE.U32.AND UP1, UPT, UR8, 0x10, UPT ;  /* 0x000000100800788c */ /* 0x000fe4000bf26070 */
[----:B------:R-:W-:Y:S01]  /*00e0*/  IMAD R7, R0, UR8, RZ ;  /* 0x0000000800077c24 */ /* 0x000fe2000f8e02ff */
[----:B------:R-:W-:Y:S01]  /*00f0*/  ULOP3.LUT UR9, UR8, 0xf, URZ, 0xc0, !UPT ;  /* 0x0000000f08097892 */ /* 0x000fe2000f8ec0ff */
[----:B------:R-:W-:Y:S02]  /*0100*/  MOV R15, RZ ;  /* 0x000000ff000f7202 */ /* 0x000fe40000000f00 */
[----:B------:R-:W-:Y:S01]  /*0110*/  MOV R8, RZ ;  /* 0x000000ff00087202 */ /* 0x000fe20000000f00 */
[----:B------:R-:W-:Y:S02]  /*0120*/  UISETP.NE.AND UP0, UPT, UR9, URZ, UPT ;  /* 0x000000ff0900728c */ /* 0x000fe4000bf05270 */
[----:B------:R-:W-:Y:S09]  /*0130*/  BRA.U !UP1, `(.L_x_60) ;  /* 0x0000000509147547 */ /* 0x000ff2000b800000 */
[----:B------:R-:W0:Y:S01]  /*0140*/  LDCU.128 UR12, c[0x0][0x380] ;  /* 0x00007000ff0c77ac */ /* 0x000e220008000c00 */
[----:B------:R-:W-:Y:S02]  /*0150*/  MOV R15, RZ ;  /* 0x000000ff000f7202 */ /* 0x000fe40000000f00 */
[----:B------:R-:W-:Y:S01]  /*0160*/  MOV R6, R7 ;  /* 0x0000000700067202 */ /* 0x000fe20000000f00 */
[----:B------:R-:W-:-:S04]  /*0170*/  ULOP3.LUT UR10, UR8, 0x7ffffff0, URZ, 0xc0, !UPT ;  /* 0x7ffffff0080a7892 */ /* 0x000fc8000f8ec0ff */
[----:B------:R-:W-:Y:S02]  /*0180*/  UIADD3 UR11, UPT, UPT, -UR10, URZ, URZ ;  /* 0x000000ff0a0b7290 */ /* 0x000fe4000fffe1ff */
[----:B------:R-:W-:Y:S01]  /*0190*/  MOV R8, UR10 ;  /* 0x0000000a00087c02 */ /* 0x000fe20008000f00 */
[----:B0-----:R-:W-:Y:S02]  /*01a0*/  UIADD3 UR4, UP2, UPT, UR14, 0x20, URZ ;  /* 0x000000200e047890 */ /* 0x001fe4000ff5e0ff */
[----:B------:R-:W-:Y:S02]  /*01b0*/  UIADD3 UR6, UP1, UPT, UR12, 0x20, URZ ;  /* 0x000000200c067890 */ /* 0x000fe4000ff3e0ff */
[----:B------:R-:W-:Y:S02]  /*01c0*/  UIADD3.X UR5, UPT, UPT, URZ, UR15, URZ, UP2, !UPT ;  /* 0x0000000fff057290 */ /* 0x000fe400097fe4ff */
[----:B------:R-:W-:Y:S01]  /*01d0*/  MOV R2, UR4 ;  /* 0x0000000400027c02 */ /* 0x000fe20008000f00 */
[----:B------:R-:W-:-:S03]  /*01e0*/  UIADD3.X UR7, UPT, UPT, URZ, UR13, URZ, UP1, !UPT ;  /* 0x0000000dff077290 */ /* 0x000fc60008ffe4ff */
[----:B------:R-:W-:-:S09]  /*01f0*/  MOV R3, UR5 ;  /* 0x0000000500037c02 */ /* 0x000fd20008000f00 */
.L_x_61:
[----:B------:R-:W-:Y:S01]  /*0200*/  MOV R4, UR6 ;  /* 0x0000000600047c02 */ /* 0x000fe20008000f00 */
[----:B------:R-:W2:Y:S01]  /*0210*/  LDG.E R17, desc[UR16][R2.64+-0x20] ;  /* 0xffffe01002117981 */ /* 0x000ea2000c1e1900 */
[----:B------:R-:W-:-:S03]  /*0220*/  MOV R5, UR7 ;  /* 0x0000000700057c02 */ /* 0x000fc60008000f00 */
[----:B------:R-:W3:Y:S01]  /*0230*/  LDG.E R25, desc[UR16][R2.64+-0x1c] ;  /* 0xffffe41002197981 */ /* 0x000ee2000c1e1900 */
[----:B------:R-:W-:-:S03]  /*0240*/  IMAD.WIDE R4, R6, 0x4, R4 ;  /* 0x0000000406047825 */ /* 0x000fc600078e0204 */
[----:B------:R-:W4:Y:S04]  /*0250*/  LDG.E R19, desc[UR16][R2.64+-0x18] ;  /* 0xffffe81002137981 */ /* 0x000f28000c1e1900 */
[----:B------:R-:W2:Y:S04]  /*0260*/  LDG.E R16, desc[UR16][R4.64+-0x20] ;  /* 0xffffe01004107981 */ /* 0x000ea8000c1e1900 */
[----:B------:R-:W3:Y:S04]  /*0270*/  LDG.E R18, desc[UR16][R4.64+-0x1c] ;  /* 0xffffe41004127981 */ /* 0x000ee8000c1e1900 */
[----:B------:R-:W4:Y:S04]  /*0280*/  LDG.E R20, desc[UR16][R4.64+-0x18] ;  /* 0xffffe81004147981 */ /* 0x000f28000c1e1900 */
[----:B------:R-:W5:Y:S04]  /*0290*/  LDG.E R22, desc[UR16][R2.64+-0x14] ;  /* 0xffffec1002167981 */ /* 0x000f68000c1e1900 */
        /* <DEDUP_REMOVED lines=8> */
[----:B------:R-:W5:Y:S01]  /*0320*/  LDG.E R14, desc[UR16][R4.64+-0x4] ;  /* 0xfffffc10040e7981 */ /* 0x000f62000c1e1900 */
[----:B--2---:R-:W-:-:S03]  /*0330*/  FFMA R17, R16, R17, R15 ;  /* 0x0000001110117223 */ /* 0x004fc6000000000f */
[----:B------:R-:W2:Y:S04]  /*0340*/  LDG.E R15, desc[UR16][R2.64] ;  /* 0x00000010020f7981 */ /* 0x000ea8000c1e1900 */
[----:B------:R-:W2:Y:S01]  /*0350*/  LDG.E R16, desc[UR16][R4.64] ;  /* 0x0000001004107981 */ /* 0x000ea2000c1e1900 */
[----:B---3--:R-:W-:-:S03]  /*0360*/  FFMA R25, R18, R25, R17 ;  /* 0x0000001912197223 */ /* 0x008fc60000000011 */
[----:B------:R-:W3:Y:S01]  /*0370*/  LDG.E R17, desc[UR16][R2.64+0x4] ;  /* 0x0000041002117981 */ /* 0x000ee2000c1e1900 */
[----:B----4-:R-:W-:-:S03]  /*0380*/  FFMA R26, R20, R19, R25 ;  /* 0x00000013141a7223 */ /* 0x010fc60000000019 */
[----:B------:R-:W3:Y:S04]  /*0390*/  LDG.E R18, desc[UR16][R4.64+0x4] ;  /* 0x0000041004127981 */ /* 0x000ee8000c1e1900 */
[----:B------:R-:W4:Y:S01]  /*03a0*/  LDG.E R20, desc[UR16][R2.64+0x8] ;  /* 0x0000081002147981 */ /* 0x000f22000c1e1900 */
[----:B-----5:R-:W-:-:S03]  /*03b0*/  FFMA R25, R21, R22, R26 ;  /* 0x0000001615197223 */ /* 0x020fc6000000001a */
[----:B------:R-:W4:Y:S04]  /*03c0*/  LDG.E R19, desc[UR16][R4.64+0x8] ;  /* 0x0000081004137981 */ /* 0x000f28000c1e1900 */
[----:B------:R-:W5:Y:S01]  /*03d0*/  LDG.E R22, desc[UR16][R2.64+0xc] ;  /* 0x00000c1002167981 */ /* 0x000f62000c1e1900 */
[----:B------:R-:W-:-:S03]  /*03e0*/  FFMA R25, R24, R23, R25 ;  /* 0x0000001718197223 */ /* 0x000fc60000000019 */
[----:B------:R-:W5:Y:S04]  /*03f0*/  LDG.E R21, desc[UR16][R4.64+0xc] ;  /* 0x00000c1004157981 */ /* 0x000f68000c1e1900 */
[----:B------:R-:W5:Y:S01]  /*0400*/  LDG.E R24, desc[UR16][R2.64+0x10] ;  /* 0x0000101002187981 */ /* 0x000f62000c1e1900 */
[----:B------:R-:W-:-:S03]  /*0410*/  FFMA R25, R10, R9, R25 ;  /* 0x000000090a197223 */ /* 0x000fc60000000019 */
[----:B------:R-:W5:Y:S04]  /*0420*/  LDG.E R23, desc[UR16][R4.64+0x10] ;  /* 0x0000101004177981 */ /* 0x000f68000c1e1900 */
[----:B------:R-:W5:Y:S01]  /*0430*/  LDG.E R10, desc[UR16][R2.64+0x14] ;  /* 0x00001410020a7981 */ /* 0x000f62000c1e1900 */
[----:B------:R-:W-:-:S03]  /*0440*/  FFMA R27, R12, R11, R25 ;  /* 0x0000000b0c1b7223 */ /* 0x000fc60000000019 */
[----:B------:R-:W5:Y:S04]  /*0450*/  LDG.E R9, desc[UR16][R4.64+0x14] ;  /* 0x0000141004097981 */ /* 0x000f68000c1e1900 */
[----:B------:R-:W5:Y:S04]  /*0460*/  LDG.E R11, desc[UR16][R2.64+0x18] ;  /* 0x00001810020b7981 */ /* 0x000f68000c1e1900 */
[----:B------:R-:W5:Y:S04]  /*0470*/  LDG.E R12, desc[UR16][R4.64+0x18] ;  /* 0x00001810040c7981 */ /* 0x000f68000c1e1900 */
[----:B------:R-:W5:Y:S04]  /*0480*/  LDG.E R25, desc[UR16][R4.64+0x1c] ;  /* 0x00001c1004197981 */ /* 0x000f68000c1e1900 */
[----:B------:R0:W5:Y:S01]  /*0490*/  LDG.E R26, desc[UR16][R2.64+0x1c] ;  /* 0x00001c10021a7981 */ /* 0x000162000c1e1900 */
[----:B------:R-:W-:Y:S01]  /*04a0*/  FFMA R13, R14, R13, R27 ;  /* 0x0000000d0e0d7223 */ /* 0x000fe2000000001b */
[----:B------:R-:W-:-:S04]  /*04b0*/  UIADD3 UR11, UPT, UPT, UR11, 0x10, URZ ;  /* 0x000000100b0b7890 */ /* 0x000fc8000fffe0ff */
[----:B------:R-:W-:Y:S01]  /*04c0*/  UISETP.NE.AND UP1, UPT, UR11, URZ, UPT ;  /* 0x000000ff0b00728c */ /* 0x000fe2000bf25270 */
[----:B0-----:R-:W-:Y:S02]  /*04d0*/  IADD3 R2, P0, PT, R2, 0x40, RZ ;  /* 0x0000004002027810 */ /* 0x001fe40007f1e0ff */
[----:B------:R-:W-:Y:S02]  /*04e0*/  IADD3 R6, PT, PT, R6, 0x10, RZ ;  /* 0x0000001006067810 */ /* 0x000fe40007ffe0ff */
        /* <DEDUP_REMOVED lines=10> */
.L_x_60:
[----:B------:R-:W-:Y:S05]  /*0590*/  BRA.U !UP0, `(.L_x_59) ;  /* 0x0000000508307547 */ /* 0x000fea000b800000 */
[----:B------:R-:W-:Y:S02]  /*05a0*/  UISETP.GE.U32.AND UP0, UPT, UR9, 0x8, UPT ;  /* 0x000000080900788c */ /* 0x000fe4000bf06070 */
[----:B------:R-:W-:-:S04]  /*05b0*/  ULOP3.LUT UR5, UR8, 0x7, URZ, 0xc0, !UPT ;  /* 0x0000000708057892 */ /* 0x000fc8000f8ec0ff */
[----:B------:R-:W-:-:S03]  /*05c0*/  UISETP.NE.AND UP1, UPT, UR5, URZ, UPT ;  /* 0x000000ff0500728c */ /* 0x000fc6000bf25270 */
[----:B------:R-:W-:Y:S08]  /*05d0*/  BRA.U !UP0, `(.L_x_62) ;  /* 0x0000000108787547 */ /* 0x000ff0000b800000 */
[----:B------:R-:W0:Y:S01]  /*05e0*/  LDC.64 R2, c[0x0][0x380] ;  /* 0x0000e000ff027b82 */ /* 0x000e220000000a00 */
[----:B------:R-:W-:-:S07]  /*05f0*/  IADD3 R9, PT, PT, R7, R8, RZ ;  /* 0x0000000807097210 */ /* 0x000fce0007ffe0ff */
[----:B------:R-:W1:Y:S01]  /*0600*/  LDC.64 R4, c[0x0][0x388] ;  /* 0x0000e200ff047b82 */ /* 0x000e620000000a00 */
[----:B0-----:R-:W-:-:S05]  /*0610*/  IMAD.WIDE R2, R9, 0x4, R2 ;  /* 0x0000000409027825 */ /* 0x001fca00078e0202 */
[----:B------:R-:W2:Y:S01]  /*0620*/  LDG.E R10, desc[UR16][R2.64] ;  /* 0x00000010020a7981 */ /* 0x000ea2000c1e1900 */
[----:B-1----:R-:W-:-:S03]  /*0630*/  IMAD.WIDE.U32 R4, R8, 0x4, R4 ;  /* 0x0000000408047825 */ /* 0x002fc600078e0004 */
[----:B------:R-:W3:Y:S04]  /*0640*/  LDG.E R13, desc[UR16][R2.64+0x4] ;  /* 0x00000410020d7981 */ /* 0x000ee8000c1e1900 */
[----:B------:R-:W2:Y:S04]  /*0650*/  LDG.E R11, desc[UR16][R4.64] ;  /* 0x00000010040b7981 */ /* 0x000ea8000c1e1900 */
[----:B------:R-:W3:Y:S04]  /*0660*/  LDG.E R12, desc[UR16][R4.64+0x4] ;  /* 0x00000410040c7981 */ /* 0x000ee8000c1e1900 */
[----:B------:R-:W4:Y:S04]  /*0670*/  LDG.E R17, desc[UR16][R2.64+0x8] ;  /* 0x0000081002117981 */ /* 0x000f28000c1e1900 */
        /* <DEDUP_REMOVED lines=20> */
.L_x_62:
        /* <DEDUP_REMOVED lines=23> */
.L_x_63:
[----:B------:R-:W-:Y:S05]  /*0930*/  BRA.U !UP1, `(.L_x_59) ;  /* 0x0000000109487547 */ /* 0x000fea000b800000 */
[----:B------:R-:W0:Y:S01]  /*0940*/  LDC.64 R2, c[0x0][0x388] ;  /* 0x0000e200ff027b82 */ /* 0x000e220000000a00 */
[----:B------:R-:W-:Y:S01]  /*0950*/  IADD3 R7, PT, PT, R7, R8, RZ ;  /* 0x0000000807077210 */ /* 0x000fe20007ffe0ff */
[----:B------:R-:W-:-:S06]  /*0960*/  UIADD3 UR4, UPT, UPT, -UR4, URZ, URZ ;  /* 0x000000ff04047290 */ /* 0x000fcc000fffe1ff */
[----:B------:R-:W1:Y:S01]  /*0970*/  LDC.64 R10, c[0x0][0x380] ;  /* 0x0000e000ff0a7b82 */ /* 0x000e620000000a00 */
[----:B0-----:R-:W-:-:S03]  /*0980*/  IMAD.WIDE.U32 R2, R8, 0x4, R2 ;  /* 0x0000000408027825 */ /* 0x001fc600078e0002 */
[----:B------:R-:W-:Y:S02]  /*0990*/  MOV R6, R2 ;  /* 0x0000000200067202 */ /* 0x000fe40000000f00 */
[----:B------:R-:W-:-:S07]  /*09a0*/  MOV R5, R3 ;  /* 0x0000000300057202 */ /* 0x000fce0000000f00 */
.L_x_64:
[----:B-1----:R-:W-:Y:S01]  /*09b0*/  IMAD.WIDE R2, R7, 0x4, R10 ;  /* 0x0000000407027825 */ /* 0x002fe200078e020a */
[----:B------:R-:W-:-:S05]  /*09c0*/  MOV R4, R6 ;  /* 0x0000000600047202 */ /* 0x000fca0000000f00 */
[----:B------:R-:W2:Y:S04]  /*09d0*/  LDG.E R2, desc[UR16][R2.64] ;  /* 0x0000001002027981 */ /* 0x000ea8000c1e1900 */
[----:B------:R0:W2:Y:S01]  /*09e0*/  LDG.E R4, desc[UR16][R4.64] ;  /* 0x0000001004047981 */ /* 0x0000a2000c1e1900 */
[----:B------:R-:W-:Y:S01]  /*09f0*/  UIADD3 UR4, UPT, UPT, UR4, 0x1, URZ ;  /* 0x0000000104047890 */ /* 0x000fe2000fffe0ff */
[----:B------:R-:W-:Y:S02]  /*0a00*/  IADD3 R6, P0, PT, R6, 0x4, RZ ;  /* 0x0000000406067810 */ /* 0x000fe40007f1e0ff */
[----:B------:R-:W-:Y:S01]  /*0a10*/  IADD3 R7, PT, PT, R7, 0x1, RZ ;  /* 0x0000000107077810 */ /* 0x000fe20007ffe0ff */
[----:B------:R-:W-:Y:S01]  /*0a20*/  UISETP.NE.AND UP0, UPT, UR4, URZ, UPT ;  /* 0x000000ff0400728c */ /* 0x000fe2000bf05270 */
[----:B0-----:R-:W-:Y:S01]  /*0a30*/  IADD3.X R5, PT, PT, RZ, R5, RZ, P0, !PT ;  /* 0x00000005ff057210 */ /* 0x001fe200007fe4ff */
[----:B--2---:R-:W-:-:S07]  /*0a40*/  FFMA R15, R2, R4, R15 ;  /* 0x00000004020f7223 */ /* 0x004fce000000000f */
[----:B------:R-:W-:Y:S05]  /*0a50*/  BRA.U UP0, `(.L_x_64) ;  /* 0xfffffffd00d47547 */ /* 0x000fea000b83ffff */
.L_x_59:
[----:B------:R-:W0:Y:S02]  /*0a60*/  LDC.64 R2, c[0x0][0x398] ;  /* 0x0000e600ff027b82 */ /* 0x000e240000000a00 */
[----:B0-----:R-:W-:-:S05]  /*0a70*/  IMAD.WIDE R2, R0, 0x4, R2 ;  /* 0x0000000400027825 */ /* 0x001fca00078e0202 */
[----:B------:R-:W-:Y:S01]  /*0a80*/  STG.E desc[UR16][R2.64], R15 ;  /* 0x0000000f02007986 */ /* 0x000fe2000c101910 */
[----:B------:R-:W-:Y:S05]  /*0a90*/  EXIT ;  /* 0x000000000000794d */ /* 0x000fea0003800000 */
.L_x_65:
        /* <DEDUP_REMOVED lines=14> */
.L_x_82:


//--------------------- .nv.shared.reserved.0     --------------------------
	.section	.nv.shared.reserved.0,"aw",@nobits
	.weak		__nv_reservedSMEM_offset_0_alias
	.size		__nv_reservedSMEM_offset_0_alias, 0, 64
	.other		__nv_reservedSMEM_offset_0_alias,@"STO_CUDA_RESERVED_SHARED STV_DEFAULT"
__nv_reservedSMEM_offset_0_alias:
	.zero		0
	.zero		64


//--------------------- .nv.constant0._Z20weight_update_kernelPfS_S_f --------------------------
	.section	.nv.constant0._Z20weight_update_kernelPfS_S_f,"a",@progbits
	.sectionflags	@""
	.align	4
.nv.constant0._Z20weight_update_kernelPfS_S_f:
	.zero		924


//--------------------- .nv.constant0._Z17mean_square_errorPfS_m --------------------------
	.section	.nv.constant0._Z17mean_square_errorPfS_m,"a",@progbits
	.sectionflags	@""
	.align	4
.nv.constant0._Z17mean_square_errorPfS_m:
	.zero		920


//--------------------- .nv.constant0._Z13cross_entropyPfS_m --------------------------
	.section	.nv.constant0._Z13cross_entropyPfS_m,"a",@progbits
	.sectionflags	@""
	.align	4
.nv.constant0._Z13cross_entropyPfS_m:
	.zero		920


//--------------------- .nv.constant0._Z20sigmoid_square_errorPfS_mi --------------------------
	.section	.nv.constant0._Z20sigmoid_square_errorPfS_mi,"a",@progbits
	.sectionflags	@""
	.align	4
.nv.constant0._Z20sigmoid_square_errorPfS_mi:
	.zero		924


//--------------------- .nv.constant0._Z21softmax_crossen_errorPfS_mi --------------------------
	.section	.nv.constant0._Z21softmax_crossen_errorPfS_mi,"a",@progbits
	.sectionflags	@""
	.align	4
.nv.constant0._Z21softmax_crossen_errorPfS_mi:
	.zero		924


//--------------------- .nv.constant0._Z14softmax_kernel8c_matrixS_ --------------------------
	.section	.nv.constant0._Z14softmax_kernel8c_matrixS_,"a",@progbits
	.sectionflags	@""
	.align	4
.nv.constant0._Z14softmax_kernel8c_matrixS_:
	.zero		976


//--------------------- .nv.constant0._Z15relu_derivativePfS_m --------------------------
	.section	.nv.constant0._Z15relu_derivativePfS_m,"a",@progbits
	.sectionflags	@""
	.align	4
.nv.constant0._Z15relu_derivativePfS_m:
	.zero		920


//--------------------- .nv.constant0._Z14elementwisemulPfS_S_m --------------------------
	.section	.nv.constant0._Z14elementwisemulPfS_S_m,"a",@progbits
	.sectionflags	@""
	.align	4
.nv.constant0._Z14elementwisemulPfS_S_m:
	.zero		928


//--------------------- .nv.constant0._Z18sigmoid_derivativePfS_m --------------------------
	.section	.nv.constant0._Z18sigmoid_derivativePfS_m,"a",@progbits
	.sectionflags	@""
	.align	4
.nv.constant0._Z18sigmoid_derivativePfS_m:
	.zero		920


//--------------------- .nv.constant0._Z14sigmoid_kernelPfS_m --------------------------
	.section	.nv.constant0._Z14sigmoid_kernelPfS_m,"a",@progbits
	.sectionflags	@""
	.align	4
.nv.constant0._Z14sigmoid_kernelPfS_m:
	.zero		920


//--------------------- .nv.constant0._Z11relu_kernel8c_matrixS_ --------------------------
	.section	.nv.constant0._Z11relu_kernel8c_matrixS_,"a",@progbits
	.sectionflags	@""
	.align	4
.nv.constant0._Z11relu_kernel8c_matrixS_:
	.zero		976


//--------------------- .nv.constant0._Z10matTmulvecPfS_iiS_ --------------------------
	.section	.nv.constant0._Z10matTmulvecPfS_iiS_,"a",@progbits
	.sectionflags	@""
	.align	4
.nv.constant0._Z10matTmulvecPfS_iiS_:
	.zero		928


//--------------------- .nv.constant0._Z9matmulmat8c_matrixS_S_ --------------------------
	.section	.nv.constant0._Z9matmulmat8c_matrixS_S_,"a",@progbits
	.sectionflags	@""
	.align	4
.nv.constant0._Z9matmulmat8c_matrixS_S_:
	.zero		1016


//--------------------- .nv.constant0._Z9matmulvecPfS_iiS_ --------------------------
	.section	.nv.constant0._Z9matmulvecPfS_iiS_,"a",@progbits
	.sectionflags	@""
	.align	4
.nv.constant0._Z9matmulvecPfS_iiS_:
	.zero		928


//--------------------- SYMBOLS --------------------------

	.type		.nv.reservedSmem.offset0,@object
	.size		.nv.reservedSmem.offset0,0x4
